//
// Generated by NVIDIA NVVM Compiler
//
// Compiler Build ID: CL-36424714
// Cuda compilation tools, release 13.0, V13.0.88
// Based on NVVM 20.0.0
//

.version 9.0
.target sm_100
.address_size 64

	// .globl	_Z4simpPfS_i
.extern .shared .align 16 .b8 temp[];
.extern .shared .align 16 .b8 XY[];

.visible .entry _Z4simpPfS_i(
	.param .u64 .ptr .align 1 _Z4simpPfS_i_param_0,
	.param .u64 .ptr .align 1 _Z4simpPfS_i_param_1,
	.param .u32 _Z4simpPfS_i_param_2
)
{
	.reg .pred 	%p<8>;
	.reg .b32 	%r<57>;
	.reg .b32 	%f<13>;
	.reg .b64 	%rd<15>;

	ld.param.u64 	%rd1, [_Z4simpPfS_i_param_0];
	ld.param.u64 	%rd2, [_Z4simpPfS_i_param_1];
	ld.param.u32 	%r16, [_Z4simpPfS_i_param_2];
	cvta.to.global.u64 	%rd3, %rd2;
	mov.u32 	%r1, %tid.x;
	shl.b32 	%r18, %r1, 1;
	mul.wide.u32 	%rd4, %r18, 4;
	add.s64 	%rd5, %rd3, %rd4;
	ld.global.f32 	%f1, [%rd5];
	shl.b32 	%r19, %r1, 3;
	mov.u32 	%r20, temp;
	add.s32 	%r21, %r20, %r19;
	or.b32  	%r2, %r18, 1;
	ld.global.f32 	%f2, [%rd5+4];
	st.shared.v2.f32 	[%r21], {%f1, %f2};
	shr.u32 	%r22, %r16, 31;
	add.s32 	%r23, %r16, %r22;
	shr.s32 	%r3, %r23, 1;
	add.s32 	%r24, %r3, %r1;
	shr.u32 	%r25, %r1, 5;
	shr.s32 	%r26, %r24, 5;
	mul.wide.u32 	%rd6, %r1, 4;
	add.s64 	%rd7, %rd3, %rd6;
	ld.global.f32 	%f3, [%rd7];
	add.s32 	%r27, %r25, %r1;
	shl.b32 	%r28, %r27, 2;
	add.s32 	%r4, %r20, %r28;
	st.shared.f32 	[%r4], %f3;
	mul.wide.s32 	%rd8, %r3, 4;
	add.s64 	%rd9, %rd7, %rd8;
	ld.global.f32 	%f4, [%rd9];
	add.s32 	%r29, %r26, %r24;
	shl.b32 	%r30, %r29, 2;
	add.s32 	%r5, %r20, %r30;
	st.shared.f32 	[%r5], %f4;
	shr.s32 	%r52, %r16, 1;
	setp.lt.s32 	%p1, %r52, 1;
	mov.b32 	%r54, 1;
	@%p1 bra 	$L__BB0_5;
	mov.b32 	%r54, 1;
$L__BB0_2:
	bar.sync 	0;
	setp.ge.s32 	%p2, %r1, %r52;
	@%p2 bra 	$L__BB0_4;
	mul.lo.s32 	%r32, %r54, %r2;
	shl.b32 	%r33, %r32, 2;
	add.s32 	%r35, %r20, %r33;
	ld.shared.f32 	%f5, [%r35+-4];
	shl.b32 	%r36, %r54, 2;
	add.s32 	%r37, %r35, %r36;
	ld.shared.f32 	%f6, [%r37+-4];
	add.f32 	%f7, %f5, %f6;
	st.shared.f32 	[%r37+-4], %f7;
$L__BB0_4:
	shl.b32 	%r54, %r54, 1;
	shr.u32 	%r10, %r52, 1;
	setp.gt.u32 	%p3, %r52, 1;
	mov.u32 	%r52, %r10;
	@%p3 bra 	$L__BB0_2;
$L__BB0_5:
	setp.ne.s32 	%p4, %r1, 0;
	@%p4 bra 	$L__BB0_7;
	add.s32 	%r38, %r16, -1;
	shr.s32 	%r39, %r38, 5;
	add.s32 	%r40, %r39, %r16;
	shl.b32 	%r41, %r40, 2;
	add.s32 	%r43, %r20, %r41;
	mov.b32 	%r44, 0;
	st.shared.u32 	[%r43+-4], %r44;
$L__BB0_7:
	setp.lt.s32 	%p5, %r16, 2;
	@%p5 bra 	$L__BB0_12;
	mov.b32 	%r55, 1;
$L__BB0_9:
	shr.u32 	%r54, %r54, 1;
	bar.sync 	0;
	setp.ge.u32 	%p6, %r1, %r55;
	@%p6 bra 	$L__BB0_11;
	mul.lo.s32 	%r46, %r54, %r2;
	shl.b32 	%r47, %r46, 2;
	add.s32 	%r49, %r20, %r47;
	ld.shared.f32 	%f8, [%r49+-4];
	shl.b32 	%r50, %r54, 2;
	add.s32 	%r51, %r49, %r50;
	ld.shared.f32 	%f9, [%r51+-4];
	st.shared.f32 	[%r49+-4], %f9;
	add.f32 	%f10, %f8, %f9;
	st.shared.f32 	[%r51+-4], %f10;
$L__BB0_11:
	shl.b32 	%r55, %r55, 1;
	setp.lt.s32 	%p7, %r55, %r16;
	@%p7 bra 	$L__BB0_9;
$L__BB0_12:
	cvta.to.global.u64 	%rd10, %rd1;
	bar.sync 	0;
	ld.shared.f32 	%f11, [%r4];
	add.s64 	%rd12, %rd10, %rd6;
	st.global.f32 	[%rd12], %f11;
	ld.shared.f32 	%f12, [%r5];
	add.s64 	%rd14, %rd12, %rd8;
	st.global.f32 	[%rd14], %f12;
	ret;

}
	// .globl	_Z9sweepScanPfS_i
.visible .entry _Z9sweepScanPfS_i(
	.param .u64 .ptr .align 1 _Z9sweepScanPfS_i_param_0,
	.param .u64 .ptr .align 1 _Z9sweepScanPfS_i_param_1,
	.param .u32 _Z9sweepScanPfS_i_param_2
)
{
	.reg .pred 	%p<8>;
	.reg .b32 	%r<42>;
	.reg .b32 	%f<11>;
	.reg .b64 	%rd<9>;

	ld.param.u64 	%rd1, [_Z9sweepScanPfS_i_param_0];
	ld.param.u64 	%rd2, [_Z9sweepScanPfS_i_param_1];
	ld.param.u32 	%r15, [_Z9sweepScanPfS_i_param_2];
	cvta.to.global.u64 	%rd3, %rd2;
	mov.u32 	%r1, %tid.x;
	shl.b32 	%r2, %r1, 1;
	mul.wide.u32 	%rd4, %r2, 4;
	add.s64 	%rd5, %rd3, %rd4;
	ld.global.f32 	%f1, [%rd5];
	shl.b32 	%r17, %r1, 3;
	mov.u32 	%r18, temp;
	add.s32 	%r3, %r18, %r17;
	or.b32  	%r4, %r2, 1;
	ld.global.f32 	%f2, [%rd5+4];
	st.shared.v2.f32 	[%r3], {%f1, %f2};
	shr.s32 	%r37, %r15, 1;
	setp.lt.s32 	%p1, %r37, 1;
	mov.b32 	%r39, 1;
	@%p1 bra 	$L__BB1_5;
	mov.b32 	%r39, 1;
$L__BB1_2:
	bar.sync 	0;
	setp.ge.s32 	%p2, %r1, %r37;
	@%p2 bra 	$L__BB1_4;
	mul.lo.s32 	%r20, %r39, %r4;
	shl.b32 	%r21, %r20, 2;
	add.s32 	%r23, %r18, %r21;
	ld.shared.f32 	%f3, [%r23+-4];
	shl.b32 	%r24, %r39, 2;
	add.s32 	%r25, %r23, %r24;
	ld.shared.f32 	%f4, [%r25+-4];
	add.f32 	%f5, %f3, %f4;
	st.shared.f32 	[%r25+-4], %f5;
$L__BB1_4:
	shl.b32 	%r39, %r39, 1;
	shr.u32 	%r9, %r37, 1;
	setp.gt.u32 	%p3, %r37, 1;
	mov.u32 	%r37, %r9;
	@%p3 bra 	$L__BB1_2;
$L__BB1_5:
	setp.ne.s32 	%p4, %r1, 0;
	@%p4 bra 	$L__BB1_7;
	shl.b32 	%r26, %r15, 2;
	add.s32 	%r28, %r18, %r26;
	mov.b32 	%r29, 0;
	st.shared.u32 	[%r28+-4], %r29;
$L__BB1_7:
	setp.lt.s32 	%p5, %r15, 2;
	@%p5 bra 	$L__BB1_12;
	mov.b32 	%r40, 1;
$L__BB1_9:
	shr.u32 	%r39, %r39, 1;
	bar.sync 	0;
	setp.ge.u32 	%p6, %r1, %r40;
	@%p6 bra 	$L__BB1_11;
	mul.lo.s32 	%r31, %r39, %r4;
	shl.b32 	%r32, %r31, 2;
	add.s32 	%r34, %r18, %r32;
	ld.shared.f32 	%f6, [%r34+-4];
	shl.b32 	%r35, %r39, 2;
	add.s32 	%r36, %r34, %r35;
	ld.shared.f32 	%f7, [%r36+-4];
	st.shared.f32 	[%r34+-4], %f7;
	add.f32 	%f8, %f6, %f7;
	st.shared.f32 	[%r36+-4], %f8;
$L__BB1_11:
	shl.b32 	%r40, %r40, 1;
	setp.lt.s32 	%p7, %r40, %r15;
	@%p7 bra 	$L__BB1_9;
$L__BB1_12:
	cvta.to.global.u64 	%rd6, %rd1;
	bar.sync 	0;
	ld.shared.v2.f32 	{%f9, %f10}, [%r3];
	add.s64 	%rd8, %rd6, %rd4;
	st.global.f32 	[%rd8], %f9;
	st.global.f32 	[%rd8+4], %f10;
	ret;

}
	// .globl	_Z9naiveScanPfS_i
.visible .entry _Z9naiveScanPfS_i(
	.param .u64 .ptr .align 1 _Z9naiveScanPfS_i_param_0,
	.param .u64 .ptr .align 1 _Z9naiveScanPfS_i_param_1,
	.param .u32 _Z9naiveScanPfS_i_param_2
)
{
	.reg .pred 	%p<5>;
	.reg .b32 	%r<38>;
	.reg .b32 	%f<9>;
	.reg .b64 	%rd<9>;

	ld.param.u64 	%rd1, [_Z9naiveScanPfS_i_param_0];
	ld.param.u64 	%rd2, [_Z9naiveScanPfS_i_param_1];
	ld.param.u32 	%r7, [_Z9naiveScanPfS_i_param_2];
	mov.u32 	%r1, %tid.x;
	setp.eq.s32 	%p1, %r1, 0;
	@%p1 bra 	$L__BB2_2;
	cvta.to.global.u64 	%rd3, %rd2;
	add.s32 	%r8, %r1, -1;
	mul.wide.u32 	%rd4, %r8, 4;
	add.s64 	%rd5, %rd3, %rd4;
	ld.global.f32 	%f4, [%rd5];
	shl.b32 	%r9, %r1, 2;
	mov.u32 	%r10, temp;
	add.s32 	%r11, %r10, %r9;
	st.shared.f32 	[%r11], %f4;
	bra.uni 	$L__BB2_3;
$L__BB2_2:
	mov.b32 	%r12, 0;
	st.shared.u32 	[temp], %r12;
$L__BB2_3:
	bar.sync 	0;
	setp.lt.s32 	%p2, %r7, 2;
	mov.b32 	%r37, 0;
	@%p2 bra 	$L__BB2_9;
	mov.b32 	%r36, 0;
	mov.b32 	%r35, 1;
$L__BB2_5:
	xor.b32  	%r37, %r36, 1;
	setp.lt.u32 	%p3, %r1, %r35;
	@%p3 bra 	$L__BB2_7;
	mad.lo.s32 	%r16, %r36, %r7, %r1;
	sub.s32 	%r17, %r16, %r35;
	shl.b32 	%r18, %r17, 2;
	mov.u32 	%r19, temp;
	add.s32 	%r20, %r19, %r18;
	ld.shared.f32 	%f5, [%r20];
	shl.b32 	%r21, %r35, 2;
	add.s32 	%r22, %r20, %r21;
	ld.shared.f32 	%f6, [%r22];
	add.f32 	%f8, %f5, %f6;
	bra.uni 	$L__BB2_8;
$L__BB2_7:
	mad.lo.s32 	%r23, %r36, %r7, %r1;
	shl.b32 	%r24, %r23, 2;
	mov.u32 	%r25, temp;
	add.s32 	%r26, %r25, %r24;
	ld.shared.f32 	%f8, [%r26];
$L__BB2_8:
	mad.lo.s32 	%r27, %r37, %r7, %r1;
	shl.b32 	%r28, %r27, 2;
	mov.u32 	%r29, temp;
	add.s32 	%r30, %r29, %r28;
	st.shared.f32 	[%r30], %f8;
	bar.sync 	0;
	shl.b32 	%r35, %r35, 1;
	setp.lt.s32 	%p4, %r35, %r7;
	mov.u32 	%r36, %r37;
	@%p4 bra 	$L__BB2_5;
$L__BB2_9:
	cvta.to.global.u64 	%rd6, %rd1;
	mad.lo.s32 	%r31, %r37, %r7, %r1;
	shl.b32 	%r32, %r31, 2;
	mov.u32 	%r33, temp;
	add.s32 	%r34, %r33, %r32;
	ld.shared.f32 	%f7, [%r34];
	mul.wide.u32 	%rd7, %r1, 4;
	add.s64 	%rd8, %rd6, %rd7;
	st.global.f32 	[%rd8], %f7;
	ret;

}
	// .globl	_Z5BKungPfS_i
.visible .entry _Z5BKungPfS_i(
	.param .u64 .ptr .align 1 _Z5BKungPfS_i_param_0,
	.param .u64 .ptr .align 1 _Z5BKungPfS_i_param_1,
	.param .u32 _Z5BKungPfS_i_param_2
)
{
	.reg .pred 	%p<12>;
	.reg .b32 	%r<41>;
	.reg .b32 	%f<11>;
	.reg .b64 	%rd<9>;

	ld.param.u64 	%rd3, [_Z5BKungPfS_i_param_0];
	ld.param.u64 	%rd4, [_Z5BKungPfS_i_param_1];
	ld.param.u32 	%r12, [_Z5BKungPfS_i_param_2];
	mov.u32 	%r13, %ctaid.x;
	mov.u32 	%r14, %ntid.x;
	mov.u32 	%r15, %tid.x;
	mad.lo.s32 	%r16, %r13, %r14, %r15;
	shl.b32 	%r1, %r16, 1;
	setp.ne.s32 	%p1, %r16, 0;
	@%p1 bra 	$L__BB3_2;
	mov.b32 	%r17, 0;
	st.shared.u32 	[XY], %r17;
$L__BB3_2:
	setp.ge.u32 	%p2, %r1, %r12;
	cvta.to.global.u64 	%rd5, %rd4;
	mul.wide.u32 	%rd6, %r1, 4;
	add.s64 	%rd1, %rd5, %rd6;
	shl.b32 	%r18, %r1, 2;
	mov.u32 	%r19, XY;
	add.s32 	%r2, %r19, %r18;
	@%p2 bra 	$L__BB3_4;
	ld.global.f32 	%f1, [%rd1];
	st.shared.f32 	[%r2+4], %f1;
$L__BB3_4:
	add.s32 	%r3, %r1, 2;
	setp.ge.u32 	%p3, %r3, %r12;
	@%p3 bra 	$L__BB3_6;
	ld.global.f32 	%f2, [%rd1+4];
	st.shared.f32 	[%r2+8], %f2;
$L__BB3_6:
	add.s32 	%r20, %r12, 1;
	setp.lt.u32 	%p4, %r20, 3;
	@%p4 bra 	$L__BB3_11;
	shr.u32 	%r22, %r12, 31;
	add.s32 	%r23, %r12, %r22;
	shr.s32 	%r4, %r23, 1;
	mov.b32 	%r39, 1;
$L__BB3_8:
	bar.sync 	0;
	mul.lo.s32 	%r6, %r3, %r39;
	add.s32 	%r24, %r6, -1;
	setp.ge.u32 	%p5, %r24, %r12;
	@%p5 bra 	$L__BB3_10;
	sub.s32 	%r25, %r6, %r39;
	shl.b32 	%r26, %r25, 2;
	add.s32 	%r28, %r19, %r26;
	ld.shared.f32 	%f3, [%r28+-4];
	shl.b32 	%r29, %r39, 2;
	add.s32 	%r30, %r28, %r29;
	ld.shared.f32 	%f4, [%r30+-4];
	add.f32 	%f5, %f3, %f4;
	st.shared.f32 	[%r30+-4], %f5;
$L__BB3_10:
	shl.b32 	%r39, %r39, 1;
	setp.le.u32 	%p6, %r39, %r4;
	@%p6 bra 	$L__BB3_8;
$L__BB3_11:
	setp.lt.s32 	%p7, %r12, 4;
	@%p7 bra 	$L__BB3_16;
	shr.u32 	%r40, %r12, 2;
$L__BB3_13:
	bar.sync 	0;
	mul.lo.s32 	%r10, %r40, %r3;
	add.s32 	%r31, %r10, %r40;
	add.s32 	%r32, %r31, -1;
	setp.ge.u32 	%p8, %r32, %r12;
	@%p8 bra 	$L__BB3_15;
	shl.b32 	%r33, %r10, 2;
	add.s32 	%r35, %r19, %r33;
	ld.shared.f32 	%f6, [%r35+-4];
	shl.b32 	%r36, %r40, 2;
	add.s32 	%r37, %r35, %r36;
	ld.shared.f32 	%f7, [%r37+-4];
	add.f32 	%f8, %f6, %f7;
	st.shared.f32 	[%r37+-4], %f8;
$L__BB3_15:
	shr.u32 	%r11, %r40, 1;
	setp.gt.u32 	%p9, %r40, 1;
	mov.u32 	%r40, %r11;
	@%p9 bra 	$L__BB3_13;
$L__BB3_16:
	setp.ge.u32 	%p10, %r1, %r12;
	cvta.to.global.u64 	%rd7, %rd3;
	add.s64 	%rd2, %rd7, %rd6;
	@%p10 bra 	$L__BB3_18;
	ld.shared.f32 	%f9, [%r2];
	st.global.f32 	[%rd2], %f9;
$L__BB3_18:
	add.s32 	%r38, %r1, 1;
	setp.ge.u32 	%p11, %r38, %r12;
	@%p11 bra 	$L__BB3_20;
	ld.shared.f32 	%f10, [%r2+4];
	st.global.f32 	[%rd2+4], %f10;
$L__BB3_20:
	ret;

}


// ===== COMPILED SASS (sm_100) =====

	.target	sm_100

	.elftype	@"ET_EXEC"


//--------------------- .note.nv.tkinfo           --------------------------
	.section	.note.nv.tkinfo,"",@"SHT_NOTE"
	.sectionflags	@"SHF_NOTE_NV_TKINFO"
	.tkinfo
        /*0018*/ 	.word	0x00000002
        /*0030*/ 	.string	""
        /*0030*/ 	.string	"ptxas"
        /*0030*/ 	.string	"Cuda compilation tools, release 13.0, V13.0.88"
        /*0030*/ 	.string	"Build cuda_13.0.r13.0/compiler.36424714_0"
        /*0030*/ 	.string	"-arch sm_100 -m 64 "



//--------------------- .note.nv.cuinfo           --------------------------
	.section	.note.nv.cuinfo,"",@"SHT_NOTE"
	.sectionflags	@"SHF_NOTE_NV_CUINFO"
        /*0018*/ 	.short	0x0002
        /*001a*/ 	.short	0x0064
        /*001c*/ 	.short	0x0082
	.zero		2


//--------------------- .nv.info                  --------------------------
	.section	.nv.info,"",@"SHT_CUDA_INFO"
	.align	4


	//----- nvinfo : EIATTR_REGCOUNT
	.align		4
        /*0000*/ 	.byte	0x04, 0x2f
        /*0002*/ 	.short	(.L_1 - .L_0)
	.align		4
.L_0:
        /*0004*/ 	.word	index@(_Z4simpPfS_i)
        /*0008*/ 	.word	0x00000012


	//----- nvinfo : EIATTR_FRAME_SIZE
	.align		4
.L_1:
        /*000c*/ 	.byte	0x04, 0x11
        /*000e*/ 	.short	(.L_3 - .L_2)
	.align		4
.L_2:
        /*0010*/ 	.word	index@(_Z4simpPfS_i)
        /*0014*/ 	.word	0x00000000


	//----- nvinfo : EIATTR_REGCOUNT
	.align		4
.L_3:
        /*0018*/ 	.byte	0x04, 0x2f
        /*001a*/ 	.short	(.L_5 - .L_4)
	.align		4
.L_4:
        /*001c*/ 	.word	index@(_Z9sweepScanPfS_i)
        /*0020*/ 	.word	0x0000000d


	//----- nvinfo : EIATTR_FRAME_SIZE
	.align		4
.L_5:
        /*0024*/ 	.byte	0x04, 0x11
        /*0026*/ 	.short	(.L_7 - .L_6)
	.align		4
.L_6:
        /*0028*/ 	.word	index@(_Z9sweepScanPfS_i)
        /*002c*/ 	.word	0x00000000


	//----- nvinfo : EIATTR_REGCOUNT
	.align		4
.L_7:
        /*0030*/ 	.byte	0x04, 0x2f
        /*0032*/ 	.short	(.L_9 - .L_8)
	.align		4
.L_8:
        /*0034*/ 	.word	index@(_Z9naiveScanPfS_i)
        /*0038*/ 	.word	0x0000000b


	//----- nvinfo : EIATTR_FRAME_SIZE
	.align		4
.L_9:
        /*003c*/ 	.byte	0x04, 0x11
        /*003e*/ 	.short	(.L_11 - .L_10)
	.align		4
.L_10:
        /*0040*/ 	.word	index@(_Z9naiveScanPfS_i)
        /*0044*/ 	.word	0x00000000


	//----- nvinfo : EIATTR_REGCOUNT
	.align		4
.L_11:
        /*0048*/ 	.byte	0x04, 0x2f
        /*004a*/ 	.short	(.L_13 - .L_12)
	.align		4
.L_12:
        /*004c*/ 	.word	index@(_Z5BKungPfS_i)
        /*0050*/ 	.word	0x0000000b


	//----- nvinfo : EIATTR_FRAME_SIZE
	.align		4
.L_13:
        /*0054*/ 	.byte	0x04, 0x11
        /*0056*/ 	.short	(.L_15 - .L_14)
	.align		4
.L_14:
        /*0058*/ 	.word	index@(_Z5BKungPfS_i)
        /*005c*/ 	.word	0x00000000


	//----- nvinfo : EIATTR_MIN_STACK_SIZE
	.align		4
.L_15:
        /*0060*/ 	.byte	0x04, 0x12
        /*0062*/ 	.short	(.L_17 - .L_16)
	.align		4
.L_16:
        /*0064*/ 	.word	index@(_Z5BKungPfS_i)
        /*0068*/ 	.word	0x00000000


	//----- nvinfo : EIATTR_MIN_STACK_SIZE
	.align		4
.L_17:
        /*006c*/ 	.byte	0x04, 0x12
        /*006e*/ 	.short	(.L_19 - .L_18)
	.align		4
.L_18:
        /*0070*/ 	.word	index@(_Z9naiveScanPfS_i)
        /*0074*/ 	.word	0x00000000


	//----- nvinfo : EIATTR_MIN_STACK_SIZE
	.align		4
.L_19:
        /*0078*/ 	.byte	0x04, 0x12
        /*007a*/ 	.short	(.L_21 - .L_20)
	.align		4
.L_20:
        /*007c*/ 	.word	index@(_Z9sweepScanPfS_i)
        /*0080*/ 	.word	0x00000000


	//----- nvinfo : EIATTR_MIN_STACK_SIZE
	.align		4
.L_21:
        /*0084*/ 	.byte	0x04, 0x12
        /*0086*/ 	.short	(.L_23 - .L_22)
	.align		4
.L_22:
        /*0088*/ 	.word	index@(_Z4simpPfS_i)
        /*008c*/ 	.word	0x00000000
.L_23:


//--------------------- .nv.compat                --------------------------
	.section	.nv.compat,"",@"SHT_CUDA_COMPAT_INFO"
	.align	4
        /*0000*/ 	.byte	0x02, 0x09, 0x00, 0x00, 0x02, 0x02, 0x01, 0x00, 0x02, 0x05, 0x05, 0x00, 0x03, 0x07, 0x01, 0x01
        /*0010*/ 	.byte	0x02, 0x03, 0x00, 0x00, 0x02, 0x06, 0x01, 0x00, 0x04, 0x0b, 0x08, 0x00, 0x09, 0x00, 0x00, 0x00
        /*0020*/ 	.byte	0x00, 0x00, 0x00, 0x00


//--------------------- .nv.info._Z5BKungPfS_i    --------------------------
	.section	.nv.info._Z5BKungPfS_i,"",@"SHT_CUDA_INFO"
	.sectionflags	@""
	.align	4


	//----- nvinfo : EIATTR_CUDA_API_VERSION
	.align		4
        /*0000*/ 	.byte	0x04, 0x37
        /*0002*/ 	.short	(.L_25 - .L_24)
.L_24:
        /*0004*/ 	.word	0x00000082


	//----- nvinfo : EIATTR_KPARAM_INFO
	.align		4
.L_25:
        /*0008*/ 	.byte	0x04, 0x17
        /*000a*/ 	.short	(.L_27 - .L_26)
.L_26:
        /*000c*/ 	.word	0x00000000
        /*0010*/ 	.short	0x0002
        /*0012*/ 	.short	0x0010
        /*0014*/ 	.byte	0x00, 0xf0, 0x11, 0x00


	//----- nvinfo : EIATTR_KPARAM_INFO
	.align		4
.L_27:
        /*0018*/ 	.byte	0x04, 0x17
        /*001a*/ 	.short	(.L_29 - .L_28)
.L_28:
        /*001c*/ 	.word	0x00000000
        /*0020*/ 	.short	0x0001
        /*0022*/ 	.short	0x0008
        /*0024*/ 	.byte	0x00, 0xf5, 0x21, 0x00


	//----- nvinfo : EIATTR_KPARAM_INFO
	.align		4
.L_29:
        /*0028*/ 	.byte	0x04, 0x17
        /*002a*/ 	.short	(.L_31 - .L_30)
.L_30:
        /*002c*/ 	.word	0x00000000
        /*0030*/ 	.short	0x0000
        /*0032*/ 	.short	0x0000
        /*0034*/ 	.byte	0x00, 0xf5, 0x21, 0x00


	//----- nvinfo : EIATTR_SPARSE_MMA_MASK
	.align		4
.L_31:
        /*0038*/ 	.byte	0x03, 0x50
        /*003a*/ 	.short	0x0000


	//----- nvinfo : EIATTR_MAXREG_COUNT
	.align		4
        /*003c*/ 	.byte	0x03, 0x1b
        /*003e*/ 	.short	0x00ff


	//----- nvinfo : EIATTR_NUM_BARRIERS
	.align		4
        /*0040*/ 	.byte	0x02, 0x4c
        /*0042*/ 	.byte	0x01
	.zero		1


	//----- nvinfo : EIATTR_MERCURY_ISA_VERSION
	.align		4
        /*0044*/ 	.byte	0x03, 0x5f
        /*0046*/ 	.short	0x0101


	//----- nvinfo : EIATTR_VRC_CTA_INIT_COUNT
	.align		4
        /*0048*/ 	.byte	0x02, 0x4a
	.zero		1
	.zero		1


	//----- nvinfo : EIATTR_EXIT_INSTR_OFFSETS
	.align		4
        /*004c*/ 	.byte	0x04, 0x1c
        /*004e*/ 	.short	(.L_33 - .L_32)


	//   ....[0]....
.L_32:
        /*0050*/ 	.word	0x00000470


	//   ....[1]....
        /*0054*/ 	.word	0x000004a0


	//----- nvinfo : EIATTR_CBANK_PARAM_SIZE
	.align		4
.L_33:
        /*0058*/ 	.byte	0x03, 0x19
        /*005a*/ 	.short	0x0014


	//----- nvinfo : EIATTR_PARAM_CBANK
	.align		4
        /*005c*/ 	.byte	0x04, 0x0a
        /*005e*/ 	.short	(.L_35 - .L_34)
	.align		4
.L_34:
        /*0060*/ 	.word	index@(.nv.constant0._Z5BKungPfS_i)
        /*0064*/ 	.short	0x0380
        /*0066*/ 	.short	0x0014


	//----- nvinfo : EIATTR_SW_WAR
	.align		4
.L_35:
        /*0068*/ 	.byte	0x04, 0x36
        /*006a*/ 	.short	(.L_37 - .L_36)
.L_36:
        /*006c*/ 	.word	0x00000008
.L_37:


//--------------------- .nv.info._Z9naiveScanPfS_i --------------------------
	.section	.nv.info._Z9naiveScanPfS_i,"",@"SHT_CUDA_INFO"
	.sectionflags	@""
	.align	4


	//----- nvinfo : EIATTR_CUDA_API_VERSION
	.align		4
        /*0000*/ 	.byte	0x04, 0x37
        /*0002*/ 	.short	(.L_39 - .L_38)
.L_38:
        /*0004*/ 	.word	0x00000082


	//----- nvinfo : EIATTR_KPARAM_INFO
	.align		4
.L_39:
        /*0008*/ 	.byte	0x04, 0x17
        /*000a*/ 	.short	(.L_41 - .L_40)
.L_40:
        /*000c*/ 	.word	0x00000000
        /*0010*/ 	.short	0x0002
        /*0012*/ 	.short	0x0010
        /*0014*/ 	.byte	0x00, 0xf0, 0x11, 0x00


	//----- nvinfo : EIATTR_KPARAM_INFO
	.align		4
.L_41:
        /*0018*/ 	.byte	0x04, 0x17
        /*001a*/ 	.short	(.L_43 - .L_42)
.L_42:
        /*001c*/ 	.word	0x00000000
        /*0020*/ 	.short	0x0001
        /*0022*/ 	.short	0x0008
        /*0024*/ 	.byte	0x00, 0xf5, 0x21, 0x00


	//----- nvinfo : EIATTR_KPARAM_INFO
	.align		4
.L_43:
        /*0028*/ 	.byte	0x04, 0x17
        /*002a*/ 	.short	(.L_45 - .L_44)
.L_44:
        /*002c*/ 	.word	0x00000000
        /*0030*/ 	.short	0x0000
        /*0032*/ 	.short	0x0000
        /*0034*/ 	.byte	0x00, 0xf5, 0x21, 0x00


	//----- nvinfo : EIATTR_SPARSE_MMA_MASK
	.align		4
.L_45:
        /*0038*/ 	.byte	0x03, 0x50
        /*003a*/ 	.short	0x0000


	//----- nvinfo : EIATTR_MAXREG_COUNT
	.align		4
        /*003c*/ 	.byte	0x03, 0x1b
        /*003e*/ 	.short	0x00ff


	//----- nvinfo : EIATTR_NUM_BARRIERS
	.align		4
        /*0040*/ 	.byte	0x02, 0x4c
        /*0042*/ 	.byte	0x01
	.zero		1


	//----- nvinfo : EIATTR_MERCURY_ISA_VERSION
	.align		4
        /*0044*/ 	.byte	0x03, 0x5f
        /*0046*/ 	.short	0x0101


	//----- nvinfo : EIATTR_VRC_CTA_INIT_COUNT
	.align		4
        /*0048*/ 	.byte	0x02, 0x4a
	.zero		1
	.zero		1


	//----- nvinfo : EIATTR_EXIT_INSTR_OFFSETS
	.align		4
        /*004c*/ 	.byte	0x04, 0x1c
        /*004e*/ 	.short	(.L_47 - .L_46)


	//   ....[0]....
.L_46:
        /*0050*/ 	.word	0x00000430


	//----- nvinfo : EIATTR_CRS_STACK_SIZE
	.align		4
.L_47:
        /*0054*/ 	.byte	0x04, 0x1e
        /*0056*/ 	.short	(.L_49 - .L_48)
.L_48:
        /*0058*/ 	.word	0x00000000


	//----- nvinfo : EIATTR_CBANK_PARAM_SIZE
	.align		4
.L_49:
        /*005c*/ 	.byte	0x03, 0x19
        /*005e*/ 	.short	0x0014


	//----- nvinfo : EIATTR_PARAM_CBANK
	.align		4
        /*0060*/ 	.byte	0x04, 0x0a
        /*0062*/ 	.short	(.L_51 - .L_50)
	.align		4
.L_50:
        /*0064*/ 	.word	index@(.nv.constant0._Z9naiveScanPfS_i)
        /*0068*/ 	.short	0x0380
        /*006a*/ 	.short	0x0014


	//----- nvinfo : EIATTR_SW_WAR
	.align		4
.L_51:
        /*006c*/ 	.byte	0x04, 0x36
        /*006e*/ 	.short	(.L_53 - .L_52)
.L_52:
        /*0070*/ 	.word	0x00000008
.L_53:


//--------------------- .nv.info._Z9sweepScanPfS_i --------------------------
	.section	.nv.info._Z9sweepScanPfS_i,"",@"SHT_CUDA_INFO"
	.sectionflags	@""
	.align	4


	//----- nvinfo : EIATTR_CUDA_API_VERSION
	.align		4
        /*0000*/ 	.byte	0x04, 0x37
        /*0002*/ 	.short	(.L_55 - .L_54)
.L_54:
        /*0004*/ 	.word	0x00000082


	//----- nvinfo : EIATTR_KPARAM_INFO
	.align		4
.L_55:
        /*0008*/ 	.byte	0x04, 0x17
        /*000a*/ 	.short	(.L_57 - .L_56)
.L_56:
        /*000c*/ 	.word	0x00000000
        /*0010*/ 	.short	0x0002
        /*0012*/ 	.short	0x0010
        /*0014*/ 	.byte	0x00, 0xf0, 0x11, 0x00


	//----- nvinfo : EIATTR_KPARAM_INFO
	.align		4
.L_57:
        /*0018*/ 	.byte	0x04, 0x17
        /*001a*/ 	.short	(.L_59 - .L_58)
.L_58:
        /*001c*/ 	.word	0x00000000
        /*0020*/ 	.short	0x0001
        /*0022*/ 	.short	0x0008
        /*0024*/ 	.byte	0x00, 0xf5, 0x21, 0x00


	//----- nvinfo : EIATTR_KPARAM_INFO
	.align		4
.L_59:
        /*0028*/ 	.byte	0x04, 0x17
        /*002a*/ 	.short	(.L_61 - .L_60)
.L_60:
        /*002c*/ 	.word	0x00000000
        /*0030*/ 	.short	0x0000
        /*0032*/ 	.short	0x0000
        /*0034*/ 	.byte	0x00, 0xf5, 0x21, 0x00


	//----- nvinfo : EIATTR_SPARSE_MMA_MASK
	.align		4
.L_61:
        /*0038*/ 	.byte	0x03, 0x50
        /*003a*/ 	.short	0x0000


	//----- nvinfo : EIATTR_MAXREG_COUNT
	.align		4
        /*003c*/ 	.byte	0x03, 0x1b
        /*003e*/ 	.short	0x00ff


	//----- nvinfo : EIATTR_NUM_BARRIERS
	.align		4
        /*0040*/ 	.byte	0x02, 0x4c
        /*0042*/ 	.byte	0x01
	.zero		1


	//----- nvinfo : EIATTR_MERCURY_ISA_VERSION
	.align		4
        /*0044*/ 	.byte	0x03, 0x5f
        /*0046*/ 	.short	0x0101


	//----- nvinfo : EIATTR_VRC_CTA_INIT_COUNT
	.align		4
        /*0048*/ 	.byte	0x02, 0x4a
	.zero		1
	.zero		1


	//----- nvinfo : EIATTR_EXIT_INSTR_OFFSETS
	.align		4
        /*004c*/ 	.byte	0x04, 0x1c
        /*004e*/ 	.short	(.L_63 - .L_62)


	//   ....[0]....
.L_62:
        /*0050*/ 	.word	0x000003e0


	//----- nvinfo : EIATTR_CBANK_PARAM_SIZE
	.align		4
.L_63:
        /*0054*/ 	.byte	0x03, 0x19
        /*0056*/ 	.short	0x0014


	//----- nvinfo : EIATTR_PARAM_CBANK
	.align		4
        /*0058*/ 	.byte	0x04, 0x0a
        /*005a*/ 	.short	(.L_65 - .L_64)
	.align		4
.L_64:
        /*005c*/ 	.word	index@(.nv.constant0._Z9sweepScanPfS_i)
        /*0060*/ 	.short	0x0380
        /*0062*/ 	.short	0x0014


	//----- nvinfo : EIATTR_SW_WAR
	.align		4
.L_65:
        /*0064*/ 	.byte	0x04, 0x36
        /*0066*/ 	.short	(.L_67 - .L_66)
.L_66:
        /*0068*/ 	.word	0x00000008
.L_67:


//--------------------- .nv.info._Z4simpPfS_i     --------------------------
	.section	.nv.info._Z4simpPfS_i,"",@"SHT_CUDA_INFO"
	.sectionflags	@""
	.align	4


	//----- nvinfo : EIATTR_CUDA_API_VERSION
	.align		4
        /*0000*/ 	.byte	0x04, 0x37
        /*0002*/ 	.short	(.L_69 - .L_68)
.L_68:
        /*0004*/ 	.word	0x00000082


	//----- nvinfo : EIATTR_KPARAM_INFO
	.align		4
.L_69:
        /*0008*/ 	.byte	0x04, 0x17
        /*000a*/ 	.short	(.L_71 - .L_70)
.L_70:
        /*000c*/ 	.word	0x00000000
        /*0010*/ 	.short	0x0002
        /*0012*/ 	.short	0x0010
        /*0014*/ 	.byte	0x00, 0xf0, 0x11, 0x00


	//----- nvinfo : EIATTR_KPARAM_INFO
	.align		4
.L_71:
        /*0018*/ 	.byte	0x04, 0x17
        /*001a*/ 	.short	(.L_73 - .L_72)
.L_72:
        /*001c*/ 	.word	0x00000000
        /*0020*/ 	.short	0x0001
        /*0022*/ 	.short	0x0008
        /*0024*/ 	.byte	0x00, 0xf5, 0x21, 0x00


	//----- nvinfo : EIATTR_KPARAM_INFO
	.align		4
.L_73:
        /*0028*/ 	.byte	0x04, 0x17
        /*002a*/ 	.short	(.L_75 - .L_74)
.L_74:
        /*002c*/ 	.word	0x00000000
        /*0030*/ 	.short	0x0000
        /*0032*/ 	.short	0x0000
        /*0034*/ 	.byte	0x00, 0xf5, 0x21, 0x00


	//----- nvinfo : EIATTR_SPARSE_MMA_MASK
	.align		4
.L_75:
        /*0038*/ 	.byte	0x03, 0x50
        /*003a*/ 	.short	0x0000


	//----- nvinfo : EIATTR_MAXREG_COUNT
	.align		4
        /*003c*/ 	.byte	0x03, 0x1b
        /*003e*/ 	.short	0x00ff


	//----- nvinfo : EIATTR_NUM_BARRIERS
	.align		4
        /*0040*/ 	.byte	0x02, 0x4c
        /*0042*/ 	.byte	0x01
	.zero		1


	//----- nvinfo : EIATTR_MERCURY_ISA_VERSION
	.align		4
        /*0044*/ 	.byte	0x03, 0x5f
        /*0046*/ 	.short	0x0101


	//----- nvinfo : EIATTR_VRC_CTA_INIT_COUNT
	.align		4
        /*0048*/ 	.byte	0x02, 0x4a
	.zero		1
	.zero		1


	//----- nvinfo : EIATTR_EXIT_INSTR_OFFSETS
	.align		4
        /*004c*/ 	.byte	0x04, 0x1c
        /*004e*/ 	.short	(.L_77 - .L_76)


	//   ....[0]....
.L_76:
        /*0050*/ 	.word	0x000004e0


	//----- nvinfo : EIATTR_CBANK_PARAM_SIZE
	.align		4
.L_77:
        /*0054*/ 	.byte	0x03, 0x19
        /*0056*/ 	.short	0x0014


	//----- nvinfo : EIATTR_PARAM_CBANK
	.align		4
        /*0058*/ 	.byte	0x04, 0x0a
        /*005a*/ 	.short	(.L_79 - .L_78)
	.align		4
.L_78:
        /*005c*/ 	.word	index@(.nv.constant0._Z4simpPfS_i)
        /*0060*/ 	.short	0x0380
        /*0062*/ 	.short	0x0014


	//----- nvinfo : EIATTR_SW_WAR
	.align		4
.L_79:
        /*0064*/ 	.byte	0x04, 0x36
        /*0066*/ 	.short	(.L_81 - .L_80)
.L_80:
        /*0068*/ 	.word	0x00000008
.L_81:


//--------------------- .nv.callgraph             --------------------------
	.section	.nv.callgraph,"",@"SHT_CUDA_CALLGRAPH"
	.align	4
	.sectionentsize	8
	.align		4
        /*0000*/ 	.word	0x00000000
	.align		4
        /*0004*/ 	.word	0xffffffff
	.align		4
        /*0008*/ 	.word	0x00000000
	.align		4
        /*000c*/ 	.word	0xfffffffe
	.align		4
        /*0010*/ 	.word	0x00000000
	.align		4
        /*0014*/ 	.word	0xfffffffd
	.align		4
        /*0018*/ 	.word	0x00000000
	.align		4
        /*001c*/ 	.word	0xfffffffc


//--------------------- .text._Z5BKungPfS_i       --------------------------
	.section	.text._Z5BKungPfS_i,"ax",@progbits
	.align	128
        .global         _Z5BKungPfS_i
        .type           _Z5BKungPfS_i,@function
        .size           _Z5BKungPfS_i,(.L_x_21 - _Z5BKungPfS_i)
        .other          _Z5BKungPfS_i,@"STO_CUDA_ENTRY STV_DEFAULT"
_Z5BKungPfS_i:
.text._Z5BKungPfS_i:
[----:B------:R-:W-:Y:S01]  /*0000*/  LDC R1, c[0x0][0x37c] ;  /* 0x0000df00ff017b82 */ /* 0x000fe20000000800 */
[----:B------:R-:W0:Y:S07]  /*0010*/  S2R R5, SR_TID.X ;  /* 0x0000000000057919 */ /* 0x000e2e0000002100 */
[----:B------:R-:W0:Y:S01]  /*0020*/  S2UR UR4, SR_CTAID.X ;  /* 0x00000000000479c3 */ /* 0x000e220000002500 */
[----:B------:R-:W1:Y:S01]  /*0030*/  LDCU UR6, c[0x0][0x390] ;  /* 0x00007200ff0677ac */ /* 0x000e620008000800 */
[----:B------:R-:W2:Y:S06]  /*0040*/  LDCU.64 UR8, c[0x0][0x358] ;  /* 0x00006b00ff0877ac */ /* 0x000eac0008000a00 */
[----:B------:R-:W0:Y:S08]  /*0050*/  LDC R4, c[0x0][0x360] ;  /* 0x0000d800ff047b82 */ /* 0x000e300000000800 */
[----:B------:R-:W3:Y:S01]  /*0060*/  LDC.64 R2, c[0x0][0x388] ;  /* 0x0000e200ff027b82 */ /* 0x000ee20000000a00 */
[----:B0-----:R-:W-:-:S04]  /*0070*/  IMAD R4, R4, UR4, R5 ;  /* 0x0000000404047c24 */ /* 0x001fc8000f8e0205 */
[----:B------:R-:W-:-:S04]  /*0080*/  IMAD.SHL.U32 R0, R4, 0x2, RZ ;  /* 0x0000000204007824 */ /* 0x000fc800078e00ff */
[C---:B------:R-:W-:Y:S01]  /*0090*/  VIADD R6, R0.reuse, 0x2 ;  /* 0x0000000200067836 */ /* 0x040fe20000000000 */
[C---:B-1----:R-:W-:Y:S01]  /*00a0*/  ISETP.GE.U32.AND P1, PT, R0.reuse, UR6, PT ;  /* 0x0000000600007c0c */ /* 0x042fe2000bf26070 */
[----:B---3--:R-:W-:-:S03]  /*00b0*/  IMAD.WIDE.U32 R2, R0, 0x4, R2 ;  /* 0x0000000400027825 */ /* 0x008fc600078e0002 */
[----:B------:R-:W-:-:S09]  /*00c0*/  ISETP.GE.U32.AND P2, PT, R6, UR6, PT ;  /* 0x0000000606007c0c */ /* 0x000fd2000bf46070 */
[----:B--2---:R-:W2:Y:S04]  /*00d0*/  @!P1 LDG.E R5, desc[UR8][R2.64] ;  /* 0x0000000802059981 */ /* 0x004ea8000c1e1900 */
[----:B------:R-:W3:Y:S01]  /*00e0*/  @!P2 LDG.E R7, desc[UR8][R2.64+0x4] ;  /* 0x000004080207a981 */ /* 0x000ee2000c1e1900 */
[----:B------:R-:W0:Y:S01]  /*00f0*/  S2UR UR5, SR_CgaCtaId ;  /* 0x00000000000579c3 */ /* 0x000e220000008800 */
[----:B------:R-:W-:Y:S01]  /*0100*/  ISETP.NE.AND P0, PT, R4, RZ, PT ;  /* 0x000000ff0400720c */ /* 0x000fe20003f05270 */
[----:B------:R-:W-:Y:S02]  /*0110*/  UMOV UR4, 0x400 ;  /* 0x0000040000047882 */ /* 0x000fe40000000000 */
[----:B0-----:R-:W-:Y:S02]  /*0120*/  ULEA UR4, UR5, UR4, 0x18 ;  /* 0x0000000405047291 */ /* 0x001fe4000f8ec0ff */
[----:B------:R-:W-:-:S04]  /*0130*/  UIADD3 UR5, UPT, UPT, UR6, 0x1, URZ ;  /* 0x0000000106057890 */ /* 0x000fc8000fffe0ff */
[----:B------:R-:W-:Y:S01]  /*0140*/  LEA R4, R4, UR4, 0x3 ;  /* 0x0000000404047c11 */ /* 0x000fe2000f8e18ff */
[----:B------:R-:W-:-:S03]  /*0150*/  UISETP.GE.U32.AND UP0, UPT, UR5, 0x3, UPT ;  /* 0x000000030500788c */ /* 0x000fc6000bf06070 */
[----:B------:R-:W-:Y:S04]  /*0160*/  @!P0 STS [UR4], RZ ;  /* 0x000000ffff008988 */ /* 0x000fe80008000804 */
[----:B--2---:R0:W-:Y:S04]  /*0170*/  @!P1 STS [R4+0x4], R5 ;  /* 0x0000040504009388 */ /* 0x0041e80000000800 */
[----:B---3--:R0:W-:Y:S01]  /*0180*/  @!P2 STS [R4+0x8], R7 ;  /* 0x000008070400a388 */ /* 0x0081e20000000800 */
[----:B------:R-:W-:Y:S05]  /*0190*/  BRA.U !UP0, `(.L_x_0) ;  /* 0x00000001084c7547 */ /* 0x000fea000b800000 */
[----:B------:R-:W-:Y:S01]  /*01a0*/  ULEA.HI UR5, UR6, UR6, URZ, 0x1 ;  /* 0x0000000606057291 */ /* 0x000fe2000f8f08ff */
[----:B------:R-:W-:Y:S01]  /*01b0*/  IMAD.MOV.U32 R3, RZ, RZ, 0x1 ;  /* 0x00000001ff037424 */ /* 0x000fe200078e00ff */
[----:B------:R-:W1:Y:S02]  /*01c0*/  LDCU UR7, c[0x0][0x390] ;  /* 0x00007200ff0777ac */ /* 0x000e640008000800 */
[----:B------:R-:W-:-:S12]  /*01d0*/  USHF.R.S32.HI UR5, URZ, 0x1, UR5 ;  /* 0x00000001ff057899 */ /* 0x000fd80008011405 */
.L_x_1:
[----:B------:R-:W-:Y:S01]  /*01e0*/  IMAD R2, R6, R3, RZ ;  /* 0x0000000306027224 */ /* 0x000fe200078e02ff */
[----:B-1----:R-:W-:Y:S01]  /*01f0*/  UMOV UR6, UR7 ;  /* 0x0000000700067c82 */ /* 0x002fe20008000000 */
[----:B------:R-:W-:Y:S03]  /*0200*/  BAR.SYNC.DEFER_BLOCKING 0x0 ;  /* 0x0000000000007b1d */ /* 0x000fe60000010000 */
[----:B0-----:R-:W-:-:S04]  /*0210*/  IADD3 R5, PT, PT, R2, -0x1, RZ ;  /* 0xffffffff02057810 */ /* 0x001fc80007ffe0ff */
[----:B------:R-:W-:-:S13]  /*0220*/  ISETP.GE.U32.AND P0, PT, R5, UR6, PT ;  /* 0x0000000605007c0c */ /* 0x000fda000bf06070 */
[----:B------:R-:W-:-:S05]  /*0230*/  @!P0 IMAD.IADD R2, R2, 0x1, -R3 ;  /* 0x0000000102028824 */ /* 0x000fca00078e0a03 */
[----:B------:R-:W-:-:S05]  /*0240*/  @!P0 LEA R2, R2, UR4, 0x2 ;  /* 0x0000000402028c11 */ /* 0x000fca000f8e10ff */
[C---:B------:R-:W-:Y:S01]  /*0250*/  @!P0 IMAD R5, R3.reuse, 0x4, R2 ;  /* 0x0000000403058824 */ /* 0x040fe200078e0202 */
[----:B------:R-:W-:Y:S01]  /*0260*/  SHF.L.U32 R3, R3, 0x1, RZ ;  /* 0x0000000103037819 */ /* 0x000fe200000006ff */
[----:B------:R-:W-:Y:S04]  /*0270*/  @!P0 LDS R2, [R2+-0x4] ;  /* 0xfffffc0002028984 */ /* 0x000fe80000000800 */
[----:B------:R-:W0:Y:S02]  /*0280*/  @!P0 LDS R7, [R5+-0x4] ;  /* 0xfffffc0005078984 */ /* 0x000e240000000800 */
[----:B0-----:R-:W-:-:S05]  /*0290*/  @!P0 FADD R8, R2, R7 ;  /* 0x0000000702088221 */ /* 0x001fca0000000000 */
[----:B------:R2:W-:Y:S01]  /*02a0*/  @!P0 STS [R5+-0x4], R8 ;  /* 0xfffffc0805008388 */ /* 0x0005e20000000800 */
[----:B------:R-:W-:-:S13]  /*02b0*/  ISETP.GT.U32.AND P0, PT, R3, UR5, PT ;  /* 0x0000000503007c0c */ /* 0x000fda000bf04070 */
[----:B--2---:R-:W-:Y:S05]  /*02c0*/  @!P0 BRA `(.L_x_1) ;  /* 0xfffffffc00c48947 */ /* 0x004fea000383ffff */
.L_x_0:
[----:B------:R-:W-:-:S09]  /*02d0*/  UISETP.GE.AND UP0, UPT, UR6, 0x4, UPT ;  /* 0x000000040600788c */ /* 0x000fd2000bf06270 */
[----:B------:R-:W-:Y:S05]  /*02e0*/  BRA.U !UP0, `(.L_x_2) ;  /* 0x0000000108447547 */ /* 0x000fea000b800000 */
[----:B------:R-:W-:Y:S01]  /*02f0*/  USHF.R.U32.HI UR6, URZ, 0x2, UR6 ;  /* 0x00000002ff067899 */ /* 0x000fe20008011606 */
[----:B------:R-:W1:Y:S05]  /*0300*/  LDCU UR5, c[0x0][0x390] ;  /* 0x00007200ff0577ac */ /* 0x000e6a0008000800 */
[----:B------:R-:W-:-:S07]  /*0310*/  IMAD.U32 R3, RZ, RZ, UR6 ;  /* 0x00000006ff037e24 */ /* 0x000fce000f8e00ff */
.L_x_3:
[----:B------:R-:W-:Y:S01]  /*0320*/  IMAD R2, R6, R3, RZ ;  /* 0x0000000306027224 */ /* 0x000fe200078e02ff */
[----:B-1----:R-:W-:Y:S01]  /*0330*/  UMOV UR6, UR5 ;  /* 0x0000000500067c82 */ /* 0x002fe20008000000 */
[----:B------:R-:W-:Y:S03]  /*0340*/  BAR.SYNC.DEFER_BLOCKING 0x0 ;  /* 0x0000000000007b1d */ /* 0x000fe60000010000 */
[----:B0-----:R-:W-:-:S04]  /*0350*/  IADD3 R5, PT, PT, R2, -0x1, R3 ;  /* 0xffffffff02057810 */ /* 0x001fc80007ffe003 */
[----:B------:R-:W-:-:S13]  /*0360*/  ISETP.GE.U32.AND P0, PT, R5, UR6, PT ;  /* 0x0000000605007c0c */ /* 0x000fda000bf06070 */
[----:B------:R-:W-:-:S05]  /*0370*/  @!P0 LEA R2, R2, UR4, 0x2 ;  /* 0x0000000402028c11 */ /* 0x000fca000f8e10ff */
[----:B------:R-:W-:Y:S02]  /*0380*/  @!P0 IMAD R5, R3, 0x4, R2 ;  /* 0x0000000403058824 */ /* 0x000fe400078e0202 */
[----:B------:R-:W-:Y:S04]  /*0390*/  @!P0 LDS R2, [R2+-0x4] ;  /* 0xfffffc0002028984 */ /* 0x000fe80000000800 */
[----:B------:R-:W0:Y:S02]  /*03a0*/  @!P0 LDS R7, [R5+-0x4] ;  /* 0xfffffc0005078984 */ /* 0x000e240000000800 */
[----:B0-----:R-:W-:-:S05]  /*03b0*/  @!P0 FADD R8, R2, R7 ;  /* 0x0000000702088221 */ /* 0x001fca0000000000 */
[----:B------:R2:W-:Y:S01]  /*03c0*/  @!P0 STS [R5+-0x4], R8 ;  /* 0xfffffc0805008388 */ /* 0x0005e20000000800 */
[----:B------:R-:W-:Y:S02]  /*03d0*/  ISETP.GT.U32.AND P0, PT, R3, 0x1, PT ;  /* 0x000000010300780c */ /* 0x000fe40003f04070 */
[----:B------:R-:W-:-:S11]  /*03e0*/  SHF.R.U32.HI R3, RZ, 0x1, R3 ;  /* 0x00000001ff037819 */ /* 0x000fd60000011603 */
[----:B--2---:R-:W-:Y:S05]  /*03f0*/  @P0 BRA `(.L_x_3) ;  /* 0xfffffffc00c80947 */ /* 0x004fea000383ffff */
.L_x_2:
[C---:B------:R-:W-:Y:S01]  /*0400*/  ISETP.GE.U32.AND P1, PT, R0.reuse, UR6, PT ;  /* 0x0000000600007c0c */ /* 0x040fe2000bf26070 */
[----:B------:R-:W1:Y:S01]  /*0410*/  LDC.64 R2, c[0x0][0x380] ;  /* 0x0000e000ff027b82 */ /* 0x000e620000000a00 */
[----:B------:R-:W-:-:S04]  /*0420*/  IADD3 R6, PT, PT, R0, 0x1, RZ ;  /* 0x0000000100067810 */ /* 0x000fc80007ffe0ff */
[----:B------:R-:W-:-:S07]  /*0430*/  ISETP.GE.U32.AND P0, PT, R6, UR6, PT ;  /* 0x0000000606007c0c */ /* 0x000fce000bf06070 */
[----:B0-----:R-:W0:Y:S01]  /*0440*/  @!P1 LDS R5, [R4] ;  /* 0x0000000004059984 */ /* 0x001e220000000800 */
[----:B-1----:R-:W-:-:S05]  /*0450*/  IMAD.WIDE.U32 R2, R0, 0x4, R2 ;  /* 0x0000000400027825 */ /* 0x002fca00078e0002 */
[----:B0-----:R0:W-:Y:S01]  /*0460*/  @!P1 STG.E desc[UR8][R2.64], R5 ;  /* 0x0000000502009986 */ /* 0x0011e2000c101908 */
[----:B------:R-:W-:Y:S05]  /*0470*/  @P0 EXIT ;  /* 0x000000000000094d */ /* 0x000fea0003800000 */
[----:B0-----:R-:W0:Y:S04]  /*0480*/  LDS R5, [R4+0x4] ;  /* 0x0000040004057984 */ /* 0x001e280000000800 */
[----:B0-----:R-:W-:Y:S01]  /*0490*/  STG.E desc[UR8][R2.64+0x4], R5 ;  /* 0x0000040502007986 */ /* 0x001fe2000c101908 */
[----:B------:R-:W-:Y:S05]  /*04a0*/  EXIT ;  /* 0x000000000000794d */ /* 0x000fea0003800000 */
.L_x_4:
[----:B------:R-:W-:-:S00]  /*04b0*/  BRA `(.L_x_4) ;  /* 0xfffffffc00fc7947 */ /* 0x000fc0000383ffff */
[----:B------:R-:W-:-:S00]  /*04c0*/  NOP ;  /* 0x0000000000007918 */ /* 0x000fc00000000000 */
        /* <DEDUP_REMOVED lines=11> */
.L_x_21:


//--------------------- .text._Z9naiveScanPfS_i   --------------------------
	.section	.text._Z9naiveScanPfS_i,"ax",@progbits
	.align	128
        .global         _Z9naiveScanPfS_i
        .type           _Z9naiveScanPfS_i,@function
        .size           _Z9naiveScanPfS_i,(.L_x_22 - _Z9naiveScanPfS_i)
        .other          _Z9naiveScanPfS_i,@"STO_CUDA_ENTRY STV_DEFAULT"
_Z9naiveScanPfS_i:
.text._Z9naiveScanPfS_i:
[----:B------:R-:W-:Y:S01]  /*0000*/  LDC R1, c[0x0][0x37c] ;  /* 0x0000df00ff017b82 */ /* 0x000fe20000000800 */
[----:B------:R-:W0:Y:S01]  /*0010*/  S2R R7, SR_TID.X ;  /* 0x0000000000077919 */ /* 0x000e220000002100 */
[----:B------:R-:W1:Y:S01]  /*0020*/  LDCU.64 UR6, c[0x0][0x358] ;  /* 0x00006b00ff0677ac */ /* 0x000e620008000a00 */
[----:B0-----:R-:W-:-:S13]  /*0030*/  ISETP.NE.AND P0, PT, R7, RZ, PT ;  /* 0x000000ff0700720c */ /* 0x001fda0003f05270 */
[----:B------:R-:W0:Y:S01]  /*0040*/  @P0 LDC.64 R2, c[0x0][0x388] ;  /* 0x0000e200ff020b82 */ /* 0x000e220000000a00 */
[----:B------:R-:W-:-:S05]  /*0050*/  @P0 IADD3 R5, PT, PT, R7, -0x1, RZ ;  /* 0xffffffff07050810 */ /* 0x000fca0007ffe0ff */
[----:B0-----:R-:W-:-:S06]  /*0060*/  @P0 IMAD.WIDE.U32 R2, R5, 0x4, R2 ;  /* 0x0000000405020825 */ /* 0x001fcc00078e0002 */
[----:B-1----:R0:W2:Y:S01]  /*0070*/  @P0 LDG.E R2, desc[UR6][R2.64] ;  /* 0x0000000602020981 */ /* 0x0020a2000c1e1900 */
[----:B------:R-:W1:Y:S01]  /*0080*/  S2UR UR5, SR_CgaCtaId ;  /* 0x00000000000579c3 */ /* 0x000e620000008800 */
[----:B------:R-:W-:Y:S01]  /*0090*/  UMOV UR4, 0x400 ;  /* 0x0000040000047882 */ /* 0x000fe20000000000 */
[----:B0-----:R-:W-:Y:S01]  /*00a0*/  IMAD.MOV.U32 R3, RZ, RZ, RZ ;  /* 0x000000ffff037224 */ /* 0x001fe200078e00ff */
[----:B-1----:R-:W-:Y:S01]  /*00b0*/  ULEA UR4, UR5, UR4, 0x18 ;  /* 0x0000000405047291 */ /* 0x002fe2000f8ec0ff */
[----:B------:R-:W0:Y:S05]  /*00c0*/  LDCU UR5, c[0x0][0x390] ;  /* 0x00007200ff0577ac */ /* 0x000e2a0008000800 */
[----:B------:R-:W-:-:S05]  /*00d0*/  @P0 IMAD.U32 R0, RZ, RZ, UR4 ;  /* 0x00000004ff000e24 */ /* 0x000fca000f8e00ff */
[----:B------:R-:W-:Y:S01]  /*00e0*/  @P0 LEA R5, R7, R0, 0x2 ;  /* 0x0000000007050211 */ /* 0x000fe200078e10ff */
[----:B------:R-:W-:Y:S01]  /*00f0*/  @!P0 IMAD.U32 R0, RZ, RZ, UR4 ;  /* 0x00000004ff008e24 */ /* 0x000fe2000f8e00ff */
[----:B0-----:R-:W-:-:S03]  /*0100*/  MOV R8, UR5 ;  /* 0x0000000500087c02 */ /* 0x001fc60008000f00 */
[----:B--2---:R0:W-:Y:S04]  /*0110*/  @P0 STS [R5], R2 ;  /* 0x0000000205000388 */ /* 0x0041e80000000800 */
[----:B------:R0:W-:Y:S01]  /*0120*/  @!P0 STS [R0], RZ ;  /* 0x000000ff00008388 */ /* 0x0001e20000000800 */
[----:B------:R-:W-:Y:S01]  /*0130*/  BAR.SYNC.DEFER_BLOCKING 0x0 ;  /* 0x0000000000007b1d */ /* 0x000fe20000010000 */
[----:B------:R-:W-:-:S13]  /*0140*/  ISETP.GE.AND P0, PT, R8, 0x2, PT ;  /* 0x000000020800780c */ /* 0x000fda0003f06270 */
[----:B0-----:R-:W-:Y:S05]  /*0150*/  @!P0 BRA `(.L_x_5) ;  /* 0x00000000009c8947 */ /* 0x001fea0003800000 */
[----:B------:R-:W-:Y:S01]  /*0160*/  HFMA2 R2, -RZ, RZ, 0, 0 ;  /* 0x00000000ff027431 */ /* 0x000fe200000001ff */
[----:B------:R-:W-:Y:S01]  /*0170*/  BSSY.RECONVERGENT B0, `(.L_x_5) ;  /* 0x0000025000007945 */ /* 0x000fe20003800200 */
[----:B------:R-:W-:Y:S01]  /*0180*/  IMAD.MOV.U32 R4, RZ, RZ, 0x1 ;  /* 0x00000001ff047424 */ /* 0x000fe200078e00ff */
[----:B------:R-:W0:Y:S06]  /*0190*/  LDCU UR8, c[0x0][0x390] ;  /* 0x00007200ff0877ac */ /* 0x000e2c0008000800 */
.L_x_9:
[----:B------:R-:W-:Y:S01]  /*01a0*/  ISETP.GE.U32.AND P0, PT, R7, R4, PT ;  /* 0x000000040700720c */ /* 0x000fe20003f06070 */
[----:B------:R-:W-:Y:S01]  /*01b0*/  BSSY.RECONVERGENT B1, `(.L_x_6) ;  /* 0x0000018000017945 */ /* 0x000fe20003800200 */
[----:B------:R-:W-:-:S11]  /*01c0*/  LOP3.LUT R3, R2, 0x1, RZ, 0x3c, !PT ;  /* 0x0000000102037812 */ /* 0x000fd600078e3cff */
[----:B-1----:R-:W-:Y:S05]  /*01d0*/  @!P0 BRA `(.L_x_7) ;  /* 0x0000000000348947 */ /* 0x002fea0003800000 */
[----:B------:R-:W1:Y:S01]  /*01e0*/  S2UR UR5, SR_CgaCtaId ;  /* 0x00000000000579c3 */ /* 0x000e620000008800 */
[----:B0-----:R-:W-:Y:S01]  /*01f0*/  MOV R8, UR8 ;  /* 0x0000000800087c02 */ /* 0x001fe20008000f00 */
[----:B------:R-:W-:-:S04]  /*0200*/  UMOV UR4, 0x400 ;  /* 0x0000040000047882 */ /* 0x000fc80000000000 */
[----:B------:R-:W-:-:S04]  /*0210*/  IMAD R5, R2, R8, R7 ;  /* 0x0000000802057224 */ /* 0x000fc800078e0207 */
[----:B------:R-:W-:Y:S01]  /*0220*/  IMAD.IADD R5, R5, 0x1, -R4 ;  /* 0x0000000105057824 */ /* 0x000fe200078e0a04 */
[----:B-1----:R-:W-:-:S06]  /*0230*/  ULEA UR4, UR5, UR4, 0x18 ;  /* 0x0000000405047291 */ /* 0x002fcc000f8ec0ff */
[----:B------:R-:W-:-:S05]  /*0240*/  MOV R0, UR4 ;  /* 0x0000000400007c02 */ /* 0x000fca0008000f00 */
[----:B------:R-:W-:-:S05]  /*0250*/  IMAD R5, R5, 0x4, R0 ;  /* 0x0000000405057824 */ /* 0x000fca00078e0200 */
[----:B------:R-:W-:Y:S02]  /*0260*/  LEA R2, R4, R5, 0x2 ;  /* 0x0000000504027211 */ /* 0x000fe400078e10ff */
[----:B------:R-:W-:Y:S04]  /*0270*/  LDS R5, [R5] ;  /* 0x0000000005057984 */ /* 0x000fe80000000800 */
[----:B------:R-:W0:Y:S02]  /*0280*/  LDS R2, [R2] ;  /* 0x0000000002027984 */ /* 0x000e240000000800 */
[----:B0-----:R-:W-:Y:S01]  /*0290*/  FADD R6, R5, R2 ;  /* 0x0000000205067221 */ /* 0x001fe20000000000 */
[----:B------:R-:W-:Y:S06]  /*02a0*/  BRA `(.L_x_8) ;  /* 0x0000000000207947 */ /* 0x000fec0003800000 */
.L_x_7:
[----:B------:R-:W1:Y:S01]  /*02b0*/  S2UR UR5, SR_CgaCtaId ;  /* 0x00000000000579c3 */ /* 0x000e620000008800 */
[----:B------:R-:W-:Y:S01]  /*02c0*/  UMOV UR4, 0x400 ;  /* 0x0000040000047882 */ /* 0x000fe20000000000 */
[----:B0-----:R-:W-:-:S04]  /*02d0*/  IMAD.U32 R8, RZ, RZ, UR8 ;  /* 0x00000008ff087e24 */ /* 0x001fc8000f8e00ff */
[----:B------:R-:W-:Y:S01]  /*02e0*/  IMAD R5, R2, R8, R7 ;  /* 0x0000000802057224 */ /* 0x000fe200078e0207 */
[----:B-1----:R-:W-:-:S06]  /*02f0*/  ULEA UR4, UR5, UR4, 0x18 ;  /* 0x0000000405047291 */ /* 0x002fcc000f8ec0ff */
[----:B------:R-:W-:-:S05]  /*0300*/  MOV R0, UR4 ;  /* 0x0000000400007c02 */ /* 0x000fca0008000f00 */
[----:B------:R-:W-:-:S06]  /*0310*/  IMAD R6, R5, 0x4, R0 ;  /* 0x0000000405067824 */ /* 0x000fcc00078e0200 */
[----:B------:R-:W0:Y:S02]  /*0320*/  LDS R6, [R6] ;  /* 0x0000000006067984 */ /* 0x000e240000000800 */
.L_x_8:
[----:B------:R-:W-:Y:S05]  /*0330*/  BSYNC.RECONVERGENT B1 ;  /* 0x0000000000017941 */ /* 0x000fea0003800200 */
.L_x_6:
[----:B------:R-:W-:Y:S01]  /*0340*/  IMAD.SHL.U32 R4, R4, 0x2, RZ ;  /* 0x0000000204047824 */ /* 0x000fe200078e00ff */
[----:B------:R-:W-:Y:S01]  /*0350*/  MOV R2, R3 ;  /* 0x0000000300027202 */ /* 0x000fe20000000f00 */
[----:B------:R-:W-:-:S03]  /*0360*/  IMAD R5, R3, R8, R7 ;  /* 0x0000000803057224 */ /* 0x000fc600078e0207 */
[----:B------:R-:W-:Y:S02]  /*0370*/  ISETP.GE.AND P0, PT, R4, R8, PT ;  /* 0x000000080400720c */ /* 0x000fe40003f06270 */
[----:B------:R-:W-:-:S05]  /*0380*/  LEA R5, R5, R0, 0x2 ;  /* 0x0000000005057211 */ /* 0x000fca00078e10ff */
[----:B0-----:R1:W-:Y:S01]  /*0390*/  STS [R5], R6 ;  /* 0x0000000605007388 */ /* 0x0013e20000000800 */
[----:B------:R-:W-:Y:S06]  /*03a0*/  BAR.SYNC.DEFER_BLOCKING 0x0 ;  /* 0x0000000000007b1d */ /* 0x000fec0000010000 */
[----:B------:R-:W-:Y:S05]  /*03b0*/  @!P0 BRA `(.L_x_9) ;  /* 0xfffffffc00788947 */ /* 0x000fea000383ffff */
[----:B------:R-:W-:Y:S05]  /*03c0*/  BSYNC.RECONVERGENT B0 ;  /* 0x0000000000007941 */ /* 0x000fea0003800200 */
.L_x_5:
[----:B------:R-:W-:-:S05]  /*03d0*/  IMAD R3, R3, R8, R7 ;  /* 0x0000000803037224 */ /* 0x000fca00078e0207 */
[----:B------:R-:W-:Y:S02]  /*03e0*/  LEA R0, R3, R0, 0x2 ;  /* 0x0000000003007211 */ /* 0x000fe400078e10ff */
[----:B------:R-:W0:Y:S03]  /*03f0*/  LDC.64 R2, c[0x0][0x380] ;  /* 0x0000e000ff027b82 */ /* 0x000e260000000a00 */
[----:B-1----:R-:W1:Y:S01]  /*0400*/  LDS R5, [R0] ;  /* 0x0000000000057984 */ /* 0x002e620000000800 */
[----:B0-----:R-:W-:-:S05]  /*0410*/  IMAD.WIDE.U32 R2, R7, 0x4, R2 ;  /* 0x0000000407027825 */ /* 0x001fca00078e0002 */
[----:B-1----:R-:W-:Y:S01]  /*0420*/  STG.E desc[UR6][R2.64], R5 ;  /* 0x0000000502007986 */ /* 0x002fe2000c101906 */
[----:B------:R-:W-:Y:S05]  /*0430*/  EXIT ;  /* 0x000000000000794d */ /* 0x000fea0003800000 */
.L_x_10:
        /* <DEDUP_REMOVED lines=12> */
.L_x_22:


//--------------------- .text._Z9sweepScanPfS_i   --------------------------
	.section	.text._Z9sweepScanPfS_i,"ax",@progbits
	.align	128
        .global         _Z9sweepScanPfS_i
        .type           _Z9sweepScanPfS_i,@function
        .size           _Z9sweepScanPfS_i,(.L_x_23 - _Z9sweepScanPfS_i)
        .other          _Z9sweepScanPfS_i,@"STO_CUDA_ENTRY STV_DEFAULT"
_Z9sweepScanPfS_i:
.text._Z9sweepScanPfS_i:
[----:B------:R-:W-:Y:S01]  /*0000*/  LDC R1, c[0x0][0x37c] ;  /* 0x0000df00ff017b82 */ /* 0x000fe20000000800 */
[----:B------:R-:W0:Y:S07]  /*0010*/  S2R R10, SR_TID.X ;  /* 0x00000000000a7919 */ /* 0x000e2e0000002100 */
[----:B------:R-:W1:Y:S01]  /*0020*/  LDC.64 R2, c[0x0][0x388] ;  /* 0x0000e200ff027b82 */ /* 0x000e620000000a00 */
[----:B------:R-:W2:Y:S01]  /*0030*/  LDCU.64 UR8, c[0x0][0x358] ;  /* 0x00006b00ff0877ac */ /* 0x000ea20008000a00 */
[----:B------:R-:W3:Y:S06]  /*0040*/  LDCU UR6, c[0x0][0x390] ;  /* 0x00007200ff0677ac */ /* 0x000eec0008000800 */
[----:B------:R-:W4:Y:S08]  /*0050*/  S2UR UR5, SR_CgaCtaId ;  /* 0x00000000000579c3 */ /* 0x000f300000008800 */
[----:B------:R-:W5:Y:S01]  /*0060*/  LDC R8, c[0x0][0x390] ;  /* 0x0000e400ff087b82 */ /* 0x000f620000000800 */
[----:B0-----:R-:W-:-:S04]  /*0070*/  IMAD.SHL.U32 R5, R10, 0x2, RZ ;  /* 0x000000020a057824 */ /* 0x001fc800078e00ff */
[----:B-1----:R-:W-:-:S05]  /*0080*/  IMAD.WIDE.U32 R2, R5, 0x4, R2 ;  /* 0x0000000405027825 */ /* 0x002fca00078e0002 */
[----:B--2---:R-:W2:Y:S04]  /*0090*/  LDG.E R6, desc[UR8][R2.64] ;  /* 0x0000000802067981 */ /* 0x004ea8000c1e1900 */
[----:B------:R0:W2:Y:S01]  /*00a0*/  LDG.E R7, desc[UR8][R2.64+0x4] ;  /* 0x0000040802077981 */ /* 0x0000a2000c1e1900 */
[----:B------:R-:W-:Y:S01]  /*00b0*/  UMOV UR4, 0x400 ;  /* 0x0000040000047882 */ /* 0x000fe20000000000 */
[----:B------:R-:W-:Y:S01]  /*00c0*/  ISETP.NE.AND P1, PT, R10, RZ, PT ;  /* 0x000000ff0a00720c */ /* 0x000fe20003f25270 */
[----:B----4-:R-:W-:Y:S01]  /*00d0*/  ULEA UR4, UR5, UR4, 0x18 ;  /* 0x0000000405047291 */ /* 0x010fe2000f8ec0ff */
[----:B-----5:R-:W-:Y:S01]  /*00e0*/  ISETP.GE.AND P2, PT, R8, 0x2, PT ;  /* 0x000000020800780c */ /* 0x020fe20003f46270 */
[----:B---3--:R-:W-:-:S04]  /*00f0*/  USHF.R.S32.HI UR5, URZ, 0x1, UR6 ;  /* 0x00000001ff057899 */ /* 0x008fc80008011406 */
[----:B------:R-:W-:Y:S01]  /*0100*/  LEA R0, R10, UR4, 0x3 ;  /* 0x000000040a007c11 */ /* 0x000fe2000f8e18ff */
[----:B------:R-:W-:Y:S01]  /*0110*/  UISETP.GE.AND UP0, UPT, UR5, 0x1, UPT ;  /* 0x000000010500788c */ /* 0x000fe2000bf06270 */
[----:B0-----:R-:W-:Y:S01]  /*0120*/  IMAD.MOV.U32 R3, RZ, RZ, 0x1 ;  /* 0x00000001ff037424 */ /* 0x001fe200078e00ff */
[----:B------:R-:W-:Y:S02]  /*0130*/  IADD3 R2, PT, PT, R5, 0x1, RZ ;  /* 0x0000000105027810 */ /* 0x000fe40007ffe0ff */
[----:B--2---:R0:W-:Y:S05]  /*0140*/  STS.64 [R0], R6 ;  /* 0x0000000600007388 */ /* 0x0041ea0000000a00 */
[----:B------:R-:W-:Y:S05]  /*0150*/  BRA.U !UP0, `(.L_x_11) ;  /* 0x00000001083c7547 */ /* 0x000fea000b800000 */
[----:B------:R-:W-:-:S07]  /*0160*/  IMAD.MOV.U32 R3, RZ, RZ, 0x1 ;  /* 0x00000001ff037424 */ /* 0x000fce00078e00ff */
.L_x_12:
[----:B------:R-:W-:Y:S01]  /*0170*/  BAR.SYNC.DEFER_BLOCKING 0x0 ;  /* 0x0000000000007b1d */ /* 0x000fe20000010000 */
[----:B------:R-:W-:Y:S01]  /*0180*/  ISETP.GE.AND P0, PT, R10, UR5, PT ;  /* 0x000000050a007c0c */ /* 0x000fe2000bf06270 */
[----:B------:R-:W-:Y:S02]  /*0190*/  UISETP.GT.U32.AND UP0, UPT, UR5, 0x1, UPT ;  /* 0x000000010500788c */ /* 0x000fe4000bf04070 */
[----:B------:R-:W-:-:S07]  /*01a0*/  USHF.R.U32.HI UR6, URZ, 0x1, UR5 ;  /* 0x00000001ff067899 */ /* 0x000fce0008011605 */
[----:B------:R-:W-:-:S03]  /*01b0*/  UMOV UR5, UR6 ;  /* 0x0000000600057c82 */ /* 0x000fc60008000000 */
[----:B------:R-:W-:-:S05]  /*01c0*/  @!P0 IMAD R4, R2, R3, RZ ;  /* 0x0000000302048224 */ /* 0x000fca00078e02ff */
[----:B------:R-:W-:-:S04]  /*01d0*/  @!P0 LEA R4, R4, UR4, 0x2 ;  /* 0x0000000404048c11 */ /* 0x000fc8000f8e10ff */
[C---:B01----:R-:W-:Y:S01]  /*01e0*/  @!P0 LEA R6, R3.reuse, R4, 0x2 ;  /* 0x0000000403068211 */ /* 0x043fe200078e10ff */
[----:B------:R-:W-:Y:S01]  /*01f0*/  IMAD.SHL.U32 R3, R3, 0x2, RZ ;  /* 0x0000000203037824 */ /* 0x000fe200078e00ff */
[----:B------:R-:W-:Y:S04]  /*0200*/  @!P0 LDS R4, [R4+-0x4] ;  /* 0xfffffc0004048984 */ /* 0x000fe80000000800 */
[----:B------:R-:W0:Y:S02]  /*0210*/  @!P0 LDS R7, [R6+-0x4] ;  /* 0xfffffc0006078984 */ /* 0x000e240000000800 */
[----:B0-----:R-:W-:-:S05]  /*0220*/  @!P0 FADD R7, R4, R7 ;  /* 0x0000000704078221 */ /* 0x001fca0000000000 */
[----:B------:R1:W-:Y:S01]  /*0230*/  @!P0 STS [R6+-0x4], R7 ;  /* 0xfffffc0706008388 */ /* 0x0003e20000000800 */
[----:B------:R-:W-:Y:S05]  /*0240*/  BRA.U UP0, `(.L_x_12) ;  /* 0xfffffffd00c87547 */ /* 0x000fea000b83ffff */
.L_x_11:
[----:B------:R-:W-:-:S05]  /*0250*/  @!P1 LEA R4, R8, UR4, 0x2 ;  /* 0x0000000408049c11 */ /* 0x000fca000f8e10ff */
[----:B------:R2:W-:Y:S01]  /*0260*/  @!P1 STS [R4+-0x4], RZ ;  /* 0xfffffcff04009388 */ /* 0x0005e20000000800 */
[----:B------:R-:W-:Y:S05]  /*0270*/  @!P2 BRA `(.L_x_13) ;  /* 0x000000000040a947 */ /* 0x000fea0003800000 */
[----:B------:R-:W3:Y:S01]  /*0280*/  LDCU UR6, c[0x0][0x390] ;  /* 0x00007200ff0677ac */ /* 0x000ee20008000800 */
[----:B------:R-:W-:-:S05]  /*0290*/  UMOV UR5, 0x1 ;  /* 0x0000000100057882 */ /* 0x000fca0000000000 */
.L_x_14:
[----:B------:R-:W-:Y:S01]  /*02a0*/  BAR.SYNC.DEFER_BLOCKING 0x0 ;  /* 0x0000000000007b1d */ /* 0x000fe20000010000 */
[----:B------:R-:W-:Y:S01]  /*02b0*/  ISETP.GE.U32.AND P0, PT, R10, UR5, PT ;  /* 0x000000050a007c0c */ /* 0x000fe2000bf06070 */
[----:B------:R-:W-:Y:S01]  /*02c0*/  USHF.L.U32 UR5, UR5, 0x1, URZ ;  /* 0x0000000105057899 */ /* 0x000fe200080006ff */
[----:B------:R-:W-:-:S03]  /*02d0*/  SHF.R.U32.HI R3, RZ, 0x1, R3 ;  /* 0x00000001ff037819 */ /* 0x000fc60000011603 */
[----:B---3--:R-:W-:-:S08]  /*02e0*/  UISETP.GE.AND UP0, UPT, UR5, UR6, UPT ;  /* 0x000000060500728c */ /* 0x008fd0000bf06270 */
[----:B--2-4-:R-:W-:-:S05]  /*02f0*/  @!P0 IMAD R4, R2, R3, RZ ;  /* 0x0000000302048224 */ /* 0x014fca00078e02ff */
[----:B------:R-:W-:-:S04]  /*0300*/  @!P0 LEA R4, R4, UR4, 0x2 ;  /* 0x0000000404048c11 */ /* 0x000fc8000f8e10ff */
[----:B01----:R-:W-:Y:S01]  /*0310*/  @!P0 LEA R7, R3, R4, 0x2 ;  /* 0x0000000403078211 */ /* 0x003fe200078e10ff */
[----:B------:R-:W-:Y:S04]  /*0320*/  @!P0 LDS R6, [R4+-0x4] ;  /* 0xfffffc0004068984 */ /* 0x000fe80000000800 */
[----:B------:R-:W0:Y:S02]  /*0330*/  @!P0 LDS R9, [R7+-0x4] ;  /* 0xfffffc0007098984 */ /* 0x000e240000000800 */
[----:B0-----:R-:W-:Y:S02]  /*0340*/  @!P0 FADD R6, R6, R9 ;  /* 0x0000000906068221 */ /* 0x001fe40000000000 */
[----:B------:R4:W-:Y:S04]  /*0350*/  @!P0 STS [R4+-0x4], R9 ;  /* 0xfffffc0904008388 */ /* 0x0009e80000000800 */
[----:B------:R4:W-:Y:S01]  /*0360*/  @!P0 STS [R7+-0x4], R6 ;  /* 0xfffffc0607008388 */ /* 0x0009e20000000800 */
[----:B------:R-:W-:Y:S05]  /*0370*/  BRA.U !UP0, `(.L_x_14) ;  /* 0xfffffffd08c87547 */ /* 0x000fea000b83ffff */
.L_x_13:
[----:B------:R-:W-:Y:S08]  /*0380*/  BAR.SYNC.DEFER_BLOCKING 0x0 ;  /* 0x0000000000007b1d */ /* 0x000ff00000010000 */
[----:B------:R-:W3:Y:S01]  /*0390*/  LDC.64 R2, c[0x0][0x380] ;  /* 0x0000e000ff027b82 */ /* 0x000ee20000000a00 */
[----:B01--4-:R-:W0:Y:S01]  /*03a0*/  LDS.64 R6, [R0] ;  /* 0x0000000000067984 */ /* 0x013e220000000a00 */
[----:B---3--:R-:W-:-:S05]  /*03b0*/  IMAD.WIDE.U32 R2, R5, 0x4, R2 ;  /* 0x0000000405027825 */ /* 0x008fca00078e0002 */
[----:B0-----:R-:W-:Y:S04]  /*03c0*/  STG.E desc[UR8][R2.64], R6 ;  /* 0x0000000602007986 */ /* 0x001fe8000c101908 */
[----:B------:R-:W-:Y:S01]  /*03d0*/  STG.E desc[UR8][R2.64+0x4], R7 ;  /* 0x0000040702007986 */ /* 0x000fe2000c101908 */
[----:B------:R-:W-:Y:S05]  /*03e0*/  EXIT ;  /* 0x000000000000794d */ /* 0x000fea0003800000 */
.L_x_15:
        /* <DEDUP_REMOVED lines=9> */
.L_x_23:


//--------------------- .text._Z4simpPfS_i        --------------------------
	.section	.text._Z4simpPfS_i,"ax",@progbits
	.align	128
        .global         _Z4simpPfS_i
        .type           _Z4simpPfS_i,@function
        .size           _Z4simpPfS_i,(.L_x_24 - _Z4simpPfS_i)
        .other          _Z4simpPfS_i,@"STO_CUDA_ENTRY STV_DEFAULT"
_Z4simpPfS_i:
.text._Z4simpPfS_i:
[----:B------:R-:W-:Y:S01]  /*0000*/  LDC R1, c[0x0][0x37c] ;  /* 0x0000df00ff017b82 */ /* 0x000fe20000000800 */
[----:B------:R-:W0:Y:S07]  /*0010*/  S2R R5, SR_TID.X ;  /* 0x0000000000057919 */ /* 0x000e2e0000002100 */
[----:B------:R-:W1:Y:S01]  /*0020*/  LDC R14, c[0x0][0x390] ;  /* 0x0000e400ff0e7b82 */ /* 0x000e620000000800 */
[----:B------:R-:W2:Y:S07]  /*0030*/  LDCU.64 UR6, c[0x0][0x358] ;  /* 0x00006b00ff0677ac */ /* 0x000eae0008000a00 */
[----:B------:R-:W3:Y:S08]  /*0040*/  LDC.64 R6, c[0x0][0x388] ;  /* 0x0000e200ff067b82 */ /* 0x000ef00000000a00 */
[----:B------:R-:W4:Y:S01]  /*0050*/  S2UR UR5, SR_CgaCtaId ;  /* 0x00000000000579c3 */ /* 0x000f220000008800 */
[----:B-1----:R-:W-:-:S07]  /*0060*/  LEA.HI R0, R14, R14, RZ, 0x1 ;  /* 0x0000000e0e007211 */ /* 0x002fce00078f08ff */
[----:B------:R-:W1:Y:S01]  /*0070*/  LDC R15, c[0x0][0x390] ;  /* 0x0000e400ff0f7b82 */ /* 0x000e620000000800 */
[----:B------:R-:W-:Y:S01]  /*0080*/  SHF.R.S32.HI R0, RZ, 0x1, R0 ;  /* 0x00000001ff007819 */ /* 0x000fe20000011400 */
[C---:B0-----:R-:W-:Y:S02]  /*0090*/  IMAD.SHL.U32 R13, R5.reuse, 0x2, RZ ;  /* 0x00000002050d7824 */ /* 0x041fe400078e00ff */
[----:B---3--:R-:W-:-:S04]  /*00a0*/  IMAD.WIDE.U32 R8, R5, 0x4, R6 ;  /* 0x0000000405087825 */ /* 0x008fc800078e0006 */
[----:B------:R-:W-:-:S04]  /*00b0*/  IMAD.WIDE.U32 R6, R13, 0x4, R6 ;  /* 0x000000040d067825 */ /* 0x000fc800078e0006 */
[C---:B------:R-:W-:Y:S01]  /*00c0*/  IMAD.WIDE R10, R0.reuse, 0x4, R8 ;  /* 0x00000004000a7825 */ /* 0x040fe200078e0208 */
[----:B--2---:R-:W2:Y:S04]  /*00d0*/  LDG.E R2, desc[UR6][R6.64] ;  /* 0x0000000606027981 */ /* 0x004ea8000c1e1900 */
[----:B------:R0:W2:Y:S04]  /*00e0*/  LDG.E R3, desc[UR6][R6.64+0x4] ;  /* 0x0000040606037981 */ /* 0x0000a8000c1e1900 */
[----:B------:R3:W5:Y:S04]  /*00f0*/  LDG.E R9, desc[UR6][R8.64] ;  /* 0x0000000608097981 */ /* 0x000768000c1e1900 */
[----:B------:R-:W5:Y:S01]  /*0100*/  LDG.E R11, desc[UR6][R10.64] ;  /* 0x000000060a0b7981 */ /* 0x000f62000c1e1900 */
[----:B------:R-:W-:Y:S01]  /*0110*/  UMOV UR4, 0x400 ;  /* 0x0000040000047882 */ /* 0x000fe20000000000 */
[----:B------:R-:W-:Y:S01]  /*0120*/  IMAD.IADD R4, R0, 0x1, R5 ;  /* 0x0000000100047824 */ /* 0x000fe200078e0205 */
[----:B----4-:R-:W-:Y:S01]  /*0130*/  ULEA UR4, UR5, UR4, 0x18 ;  /* 0x0000000405047291 */ /* 0x010fe2000f8ec0ff */
[----:B------:R-:W-:Y:S01]  /*0140*/  LEA.HI R12, R5, R5, RZ, 0x1b ;  /* 0x00000005050c7211 */ /* 0x000fe200078fd8ff */
[----:B------:R-:W-:Y:S01]  /*0150*/  VIADD R13, R13, 0x1 ;  /* 0x000000010d0d7836 */ /* 0x000fe20000000000 */
[----:B------:R-:W-:-:S02]  /*0160*/  ISETP.NE.AND P0, PT, R5, RZ, PT ;  /* 0x000000ff0500720c */ /* 0x000fc40003f05270 */
[----:B0-----:R-:W-:Y:S02]  /*0170*/  LEA.HI.SX32 R6, R4, R4, 0x1b ;  /* 0x0000000404067211 */ /* 0x001fe400078fdaff */
[----:B------:R-:W-:Y:S02]  /*0180*/  LEA R7, R5, UR4, 0x3 ;  /* 0x0000000405077c11 */ /* 0x000fe4000f8e18ff */
[----:B------:R-:W-:Y:S02]  /*0190*/  LEA R4, R12, UR4, 0x2 ;  /* 0x000000040c047c11 */ /* 0x000fe4000f8e10ff */
[----:B------:R-:W-:Y:S02]  /*01a0*/  LEA R6, R6, UR4, 0x2 ;  /* 0x0000000406067c11 */ /* 0x000fe4000f8e10ff */
[----:B------:R-:W-:Y:S02]  /*01b0*/  SHF.R.S32.HI R14, RZ, 0x1, R14 ;  /* 0x00000001ff0e7819 */ /* 0x000fe4000001140e */
[C---:B-1----:R-:W-:Y:S01]  /*01c0*/  ISETP.GE.AND P1, PT, R15.reuse, 0x2, PT ;  /* 0x000000020f00780c */ /* 0x042fe20003f26270 */
[----:B---3--:R-:W-:Y:S01]  /*01d0*/  @!P0 VIADD R8, R15, 0xffffffff ;  /* 0xffffffff0f088836 */ /* 0x008fe20000000000 */
[----:B------:R-:W-:-:S04]  /*01e0*/  ISETP.GE.AND P2, PT, R14, 0x1, PT ;  /* 0x000000010e00780c */ /* 0x000fc80003f46270 */
[----:B------:R-:W-:Y:S01]  /*01f0*/  @!P0 LEA.HI.SX32 R12, R8, R15, 0x1b ;  /* 0x0000000f080c8211 */ /* 0x000fe200078fdaff */
[----:B------:R-:W-:Y:S01]  /*0200*/  IMAD.MOV.U32 R8, RZ, RZ, 0x1 ;  /* 0x00000001ff087424 */ /* 0x000fe200078e00ff */
[----:B--2---:R0:W-:Y:S04]  /*0210*/  STS.64 [R7], R2 ;  /* 0x0000000207007388 */ /* 0x0041e80000000a00 */
[----:B-----5:R0:W-:Y:S04]  /*0220*/  STS [R4], R9 ;  /* 0x0000000904007388 */ /* 0x0201e80000000800 */
[----:B------:R0:W-:Y:S01]  /*0230*/  STS [R6], R11 ;  /* 0x0000000b06007388 */ /* 0x0001e20000000800 */
[----:B------:R-:W-:Y:S05]  /*0240*/  @!P2 BRA `(.L_x_16) ;  /* 0x000000000038a947 */ /* 0x000fea0003800000 */
[----:B------:R-:W-:-:S07]  /*0250*/  IMAD.MOV.U32 R8, RZ, RZ, 0x1 ;  /* 0x00000001ff087424 */ /* 0x000fce00078e00ff */
.L_x_17:
[----:B------:R-:W-:Y:S01]  /*0260*/  BAR.SYNC.DEFER_BLOCKING 0x0 ;  /* 0x0000000000007b1d */ /* 0x000fe20000010000 */
[----:B------:R-:W-:-:S13]  /*0270*/  ISETP.GE.AND P2, PT, R5, R14, PT ;  /* 0x0000000e0500720c */ /* 0x000fda0003f46270 */
[----:B0-----:R-:W-:-:S05]  /*0280*/  @!P2 IMAD R2, R13, R8, RZ ;  /* 0x000000080d02a224 */ /* 0x001fca00078e02ff */
[----:B------:R-:W-:-:S05]  /*0290*/  @!P2 LEA R3, R2, UR4, 0x2 ;  /* 0x000000040203ac11 */ /* 0x000fca000f8e10ff */
[C---:B------:R-:W-:Y:S02]  /*02a0*/  @!P2 IMAD R2, R8.reuse, 0x4, R3 ;  /* 0x000000040802a824 */ /* 0x040fe400078e0203 */
[----:B------:R-:W-:Y:S01]  /*02b0*/  @!P2 LDS R3, [R3+-0x4] ;  /* 0xfffffc000303a984 */ /* 0x000fe20000000800 */
[----:B------:R-:W-:-:S03]  /*02c0*/  IMAD.SHL.U32 R8, R8, 0x2, RZ ;  /* 0x0000000208087824 */ /* 0x000fc600078e00ff */
[----:B------:R-:W0:Y:S02]  /*02d0*/  @!P2 LDS R10, [R2+-0x4] ;  /* 0xfffffc00020aa984 */ /* 0x000e240000000800 */
[----:B0-----:R-:W-:-:S05]  /*02e0*/  @!P2 FADD R7, R3, R10 ;  /* 0x0000000a0307a221 */ /* 0x001fca0000000000 */
[----:B------:R1:W-:Y:S01]  /*02f0*/  @!P2 STS [R2+-0x4], R7 ;  /* 0xfffffc070200a388 */ /* 0x0003e20000000800 */
[----:B------:R-:W-:Y:S02]  /*0300*/  ISETP.GT.U32.AND P2, PT, R14, 0x1, PT ;  /* 0x000000010e00780c */ /* 0x000fe40003f44070 */
[----:B------:R-:W-:-:S11]  /*0310*/  SHF.R.U32.HI R14, RZ, 0x1, R14 ;  /* 0x00000001ff0e7819 */ /* 0x000fd6000001160e */
[----:B-1----:R-:W-:Y:S05]  /*0320*/  @P2 BRA `(.L_x_17) ;  /* 0xfffffffc00cc2947 */ /* 0x002fea000383ffff */
.L_x_16:
[----:B------:R-:W-:-:S05]  /*0330*/  @!P0 LEA R12, R12, UR4, 0x2 ;  /* 0x000000040c0c8c11 */ /* 0x000fca000f8e10ff */
[----:B------:R1:W-:Y:S01]  /*0340*/  @!P0 STS [R12+-0x4], RZ ;  /* 0xfffffcff0c008388 */ /* 0x0003e20000000800 */
[----:B------:R-:W-:Y:S05]  /*0350*/  @!P1 BRA `(.L_x_18) ;  /* 0x0000000000409947 */ /* 0x000fea0003800000 */
[----:B------:R-:W2:Y:S01]  /*0360*/  LDCU UR8, c[0x0][0x390] ;  /* 0x00007200ff0877ac */ /* 0x000ea20008000800 */
[----:B------:R-:W-:-:S05]  /*0370*/  UMOV UR5, 0x1 ;  /* 0x0000000100057882 */ /* 0x000fca0000000000 */
.L_x_19:
[----:B------:R-:W-:Y:S01]  /*0380*/  BAR.SYNC.DEFER_BLOCKING 0x0 ;  /* 0x0000000000007b1d */ /* 0x000fe20000010000 */
[----:B------:R-:W-:Y:S01]  /*0390*/  ISETP.GE.U32.AND P0, PT, R5, UR5, PT ;  /* 0x0000000505007c0c */ /* 0x000fe2000bf06070 */
[----:B------:R-:W-:Y:S01]  /*03a0*/  USHF.L.U32 UR5, UR5, 0x1, URZ ;  /* 0x0000000105057899 */ /* 0x000fe200080006ff */
[----:B------:R-:W-:-:S03]  /*03b0*/  SHF.R.U32.HI R8, RZ, 0x1, R8 ;  /* 0x00000001ff087819 */ /* 0x000fc60000011608 */
[----:B--2---:R-:W-:-:S08]  /*03c0*/  UISETP.GE.AND UP0, UPT, UR5, UR8, UPT ;  /* 0x000000080500728c */ /* 0x004fd0000bf06270 */
[----:B0--3--:R-:W-:-:S05]  /*03d0*/  @!P0 IMAD R2, R13, R8, RZ ;  /* 0x000000080d028224 */ /* 0x009fca00078e02ff */
[----:B------:R-:W-:-:S05]  /*03e0*/  @!P0 LEA R3, R2, UR4, 0x2 ;  /* 0x0000000402038c11 */ /* 0x000fca000f8e10ff */
[----:B------:R-:W-:Y:S01]  /*03f0*/  @!P0 IMAD R7, R8, 0x4, R3 ;  /* 0x0000000408078824 */ /* 0x000fe200078e0203 */
[----:B------:R-:W-:Y:S04]  /*0400*/  @!P0 LDS R2, [R3+-0x4] ;  /* 0xfffffc0003028984 */ /* 0x000fe80000000800 */
[----:B------:R-:W0:Y:S02]  /*0410*/  @!P0 LDS R9, [R7+-0x4] ;  /* 0xfffffc0007098984 */ /* 0x000e240000000800 */
[----:B0-----:R-:W-:Y:S02]  /*0420*/  @!P0 FADD R2, R2, R9 ;  /* 0x0000000902028221 */ /* 0x001fe40000000000 */
[----:B------:R3:W-:Y:S04]  /*0430*/  @!P0 STS [R3+-0x4], R9 ;  /* 0xfffffc0903008388 */ /* 0x0007e80000000800 */
[----:B------:R3:W-:Y:S01]  /*0440*/  @!P0 STS [R7+-0x4], R2 ;  /* 0xfffffc0207008388 */ /* 0x0007e20000000800 */
[----:B------:R-:W-:Y:S05]  /*0450*/  BRA.U !UP0, `(.L_x_19) ;  /* 0xfffffffd08c87547 */ /* 0x000fea000b83ffff */
.L_x_18:
[----:B------:R-:W-:Y:S08]  /*0460*/  BAR.SYNC.DEFER_BLOCKING 0x0 ;  /* 0x0000000000007b1d */ /* 0x000ff00000010000 */
[----:B0--3--:R-:W0:Y:S01]  /*0470*/  LDC.64 R2, c[0x0][0x380] ;  /* 0x0000e000ff027b82 */ /* 0x009e220000000a00 */
[----:B------:R-:W2:Y:S04]  /*0480*/  LDS R7, [R4] ;  /* 0x0000000004077984 */ /* 0x000ea80000000800 */
[----:B------:R-:W3:Y:S01]  /*0490*/  LDS R11, [R6] ;  /* 0x00000000060b7984 */ /* 0x000ee20000000800 */
[----:B0-----:R-:W-:-:S04]  /*04a0*/  IMAD.WIDE.U32 R2, R5, 0x4, R2 ;  /* 0x0000000405027825 */ /* 0x001fc800078e0002 */
[----:B------:R-:W-:Y:S01]  /*04b0*/  IMAD.WIDE R8, R0, 0x4, R2 ;  /* 0x0000000400087825 */ /* 0x000fe200078e0202 */
[----:B--2---:R-:W-:Y:S04]  /*04c0*/  STG.E desc[UR6][R2.64], R7 ;  /* 0x0000000702007986 */ /* 0x004fe8000c101906 */
[----:B---3--:R-:W-:Y:S01]  /*04d0*/  STG.E desc[UR6][R8.64], R11 ;  /* 0x0000000b08007986 */ /* 0x008fe2000c101906 */
[----:B------:R-:W-:Y:S05]  /*04e0*/  EXIT ;  /* 0x000000000000794d */ /* 0x000fea0003800000 */
.L_x_20:
        /* <DEDUP_REMOVED lines=9> */
.L_x_24:


//--------------------- .nv.shared._Z5BKungPfS_i  --------------------------
	.section	.nv.shared._Z5BKungPfS_i,"aw",@nobits
	.sectionflags	@""
	.align	16
	.zero		1024


//--------------------- .nv.shared.reserved.0     --------------------------
	.section	.nv.shared.reserved.0,"aw",@nobits
	.weak		__nv_reservedSMEM_offset_0_alias
	.size		__nv_reservedSMEM_offset_0_alias, 0, 64
	.other		__nv_reservedSMEM_offset_0_alias,@"STO_CUDA_RESERVED_SHARED STV_DEFAULT"
__nv_reservedSMEM_offset_0_alias:
	.zero		0
	.zero		64


//--------------------- .nv.shared._Z9naiveScanPfS_i --------------------------
	.section	.nv.shared._Z9naiveScanPfS_i,"aw",@nobits
	.sectionflags	@""
	.align	16
	.zero		1024


//--------------------- .nv.shared._Z9sweepScanPfS_i --------------------------
	.section	.nv.shared._Z9sweepScanPfS_i,"aw",@nobits
	.sectionflags	@""
	.align	16
	.zero		1024


//--------------------- .nv.shared._Z4simpPfS_i   --------------------------
	.section	.nv.shared._Z4simpPfS_i,"aw",@nobits
	.sectionflags	@""
	.align	16
	.zero		1024


//--------------------- .nv.constant0._Z5BKungPfS_i --------------------------
	.section	.nv.constant0._Z5BKungPfS_i,"a",@progbits
	.sectionflags	@""
	.align	4
.nv.constant0._Z5BKungPfS_i:
	.zero		916


//--------------------- .nv.constant0._Z9naiveScanPfS_i --------------------------
	.section	.nv.constant0._Z9naiveScanPfS_i,"a",@progbits
	.sectionflags	@""
	.align	4
.nv.constant0._Z9naiveScanPfS_i:
	.zero		916


//--------------------- .nv.constant0._Z9sweepScanPfS_i --------------------------
	.section	.nv.constant0._Z9sweepScanPfS_i,"a",@progbits
	.sectionflags	@""
	.align	4
.nv.constant0._Z9sweepScanPfS_i:
	.zero		916


//--------------------- .nv.constant0._Z4simpPfS_i --------------------------
	.section	.nv.constant0._Z4simpPfS_i,"a",@progbits
	.sectionflags	@""
	.align	4
.nv.constant0._Z4simpPfS_i:
	.zero		916


//--------------------- SYMBOLS --------------------------

	.type		.nv.reservedSmem.offset0,@object
	.size		.nv.reservedSmem.offset0,0x4
	.type		.nv.reservedSmem.cap,@object
	.size		.nv.reservedSmem.cap,0x4
